	.headerflags	@"EF_CUDA_TEXMODE_UNIFIED EF_CUDA_64BIT_ADDRESS EF_CUDA_ACCELERATORS EF_CUDA_SM90 EF_CUDA_VIRTUAL_SM(EF_CUDA_SM90)"
	.elftype	@"ET_EXEC"


//--------------------- .nv.info                  --------------------------
	.section	.nv.info,"",@"SHT_CUDA_INFO"
	.align	4


	//----- nvinfo : EIATTR_REGCOUNT
	.align		4
        /*0000*/ 	.byte	0x04, 0x2f
        /*0002*/ 	.short	(.L_3 - .L_2)
	.align		4
.L_2:
        /*0004*/ 	.word	index@(triton_poi_fused_stack_1)
        /*0008*/ 	.word	0x00000019


	//----- nvinfo : EIATTR_MIN_STACK_SIZE
	.align		4
.L_3:
        /*000c*/ 	.byte	0x04, 0x12
        /*000e*/ 	.short	(.L_5 - .L_4)
	.align		4
.L_4:
        /*0010*/ 	.word	index@(triton_poi_fused_stack_1)
        /*0014*/ 	.word	0x00000020


	//----- nvinfo : EIATTR_FRAME_SIZE
	.align		4
.L_5:
        /*0018*/ 	.byte	0x04, 0x11
        /*001a*/ 	.short	(.L_7 - .L_6)
	.align		4
.L_6:
        /*001c*/ 	.word	index@(triton_poi_fused_stack_1)
        /*0020*/ 	.word	0x00000020


	//----- nvinfo : EIATTR_MIN_STACK_SIZE
	.align		4
.L_7:
        /*0024*/ 	.byte	0x04, 0x12
        /*0026*/ 	.short	(.L_9 - .L_8)
	.align		4
.L_8:
        /*0028*/ 	.word	index@(triton_poi_fused_stack_1)
        /*002c*/ 	.word	0x00000020
.L_9:


//--------------------- .nv.info.triton_poi_fused_stack_1 --------------------------
	.section	.nv.info.triton_poi_fused_stack_1,"",@"SHT_CUDA_INFO"
	.sectionflags	@""
	.align	4


	//----- nvinfo : EIATTR_CUDA_API_VERSION
	.align		4
        /*0000*/ 	.byte	0x04, 0x37
        /*0002*/ 	.short	(.L_11 - .L_10)
.L_10:
        /*0004*/ 	.word	0x0000007c


	//----- nvinfo : EIATTR_KPARAM_INFO
	.align		4
.L_11:
        /*0008*/ 	.byte	0x04, 0x17
        /*000a*/ 	.short	(.L_13 - .L_12)
.L_12:
        /*000c*/ 	.word	0x00000000
        /*0010*/ 	.short	0x0002
        /*0012*/ 	.short	0x0010
        /*0014*/ 	.byte	0x00, 0xf0, 0x11, 0x00


	//----- nvinfo : EIATTR_KPARAM_INFO
	.align		4
.L_13:
        /*0018*/ 	.byte	0x04, 0x17
        /*001a*/ 	.short	(.L_15 - .L_14)
.L_14:
        /*001c*/ 	.word	0x00000000
        /*0020*/ 	.short	0x0001
        /*0022*/ 	.short	0x0008
        /*0024*/ 	.byte	0x00, 0xf4, 0x21, 0x00


	//----- nvinfo : EIATTR_KPARAM_INFO
	.align		4
.L_15:
        /*0028*/ 	.byte	0x04, 0x17
        /*002a*/ 	.short	(.L_17 - .L_16)
.L_16:
        /*002c*/ 	.word	0x00000000
        /*0030*/ 	.short	0x0000
        /*0032*/ 	.short	0x0000
        /*0034*/ 	.byte	0x00, 0xf4, 0x21, 0x00


	//----- nvinfo : EIATTR_SPARSE_MMA_MASK
	.align		4
.L_17:
        /*0038*/ 	.byte	0x03, 0x50
        /*003a*/ 	.short	0x0000


	//----- nvinfo : EIATTR_MAXREG_COUNT
	.align		4
        /*003c*/ 	.byte	0x03, 0x1b
        /*003e*/ 	.short	0x00ff


	//----- nvinfo : EIATTR_EXIT_INSTR_OFFSETS
	.align		4
        /*0040*/ 	.byte	0x04, 0x1c
        /*0042*/ 	.short	(.L_19 - .L_18)


	//   ....[0]....
.L_18:
        /*0044*/ 	.word	0x000020e0


	//   ....[1]....
        /*0048*/ 	.word	0x00002100


	//----- nvinfo : EIATTR_REQNTID
	.align		4
.L_19:
        /*004c*/ 	.byte	0x04, 0x10
        /*004e*/ 	.short	(.L_21 - .L_20)
.L_20:
        /*0050*/ 	.word	0x00000080
        /*0054*/ 	.word	0x00000001
        /*0058*/ 	.word	0x00000001


	//----- nvinfo : EIATTR_CRS_STACK_SIZE
	.align		4
.L_21:
        /*005c*/ 	.byte	0x04, 0x1e
        /*005e*/ 	.short	(.L_23 - .L_22)
.L_22:
        /*0060*/ 	.word	0x00000000


	//----- nvinfo : EIATTR_CBANK_PARAM_SIZE
	.align		4
.L_23:
        /*0064*/ 	.byte	0x03, 0x19
        /*0066*/ 	.short	0x0014


	//----- nvinfo : EIATTR_PARAM_CBANK
	.align		4
        /*0068*/ 	.byte	0x04, 0x0a
        /*006a*/ 	.short	(.L_25 - .L_24)
	.align		4
.L_24:
        /*006c*/ 	.word	index@(.nv.constant0.triton_poi_fused_stack_1)
        /*0070*/ 	.short	0x0210
        /*0072*/ 	.short	0x0014


	//----- nvinfo : EIATTR_SW_WAR
	.align		4
.L_25:
        /*0074*/ 	.byte	0x04, 0x36
        /*0076*/ 	.short	(.L_27 - .L_26)
.L_26:
        /*0078*/ 	.word	0x00000008
.L_27:


//--------------------- .nv.callgraph             --------------------------
	.section	.nv.callgraph,"",@"SHT_CUDA_CALLGRAPH"
	.align	4
	.sectionentsize	8
	.align		4
        /*0000*/ 	.word	0x00000000
	.align		4
        /*0004*/ 	.word	0xffffffff
	.align		4
        /*0008*/ 	.word	0x00000000
	.align		4
        /*000c*/ 	.word	0xfffffffe
	.align		4
        /*0010*/ 	.word	0x00000000
	.align		4
        /*0014*/ 	.word	0xfffffffd
	.align		4
        /*0018*/ 	.word	0x00000000
	.align		4
        /*001c*/ 	.word	0xfffffffc


//--------------------- .nv.constant4             --------------------------
	.section	.nv.constant4,"a",@progbits
	.align	8
	.align		8
.nv.constant4:
        /*0000*/ 	.dword	_$_str
	.align		8
        /*0008*/ 	.dword	__cudart_i2opi_f


//--------------------- .text.triton_poi_fused_stack_1 --------------------------
	.section	.text.triton_poi_fused_stack_1,"ax",@progbits
	.align	128
        .global         triton_poi_fused_stack_1
        .type           triton_poi_fused_stack_1,@function
        .size           triton_poi_fused_stack_1,(.L_x_21 - triton_poi_fused_stack_1)
        .other          triton_poi_fused_stack_1,@"STO_CUDA_ENTRY STV_DEFAULT"
triton_poi_fused_stack_1:
.text.triton_poi_fused_stack_1:
[----:B------:R-:W0:Y:S01]  /*0000*/  LDC R1, c[0x0][0x28] ;  /* 0x00000a00ff017b82 */ /* 0x000e220000000800 */
[----:B------:R-:W1:Y:S07]  /*0010*/  S2R R0, SR_TID.X ;  /* 0x0000000000007919 */ /* 0x000e6e0000002100 */
[----:B------:R-:W2:Y:S01]  /*0020*/  LDC.64 R8, c[0x0][0x210] ;  /* 0x00008400ff087b82 */ /* 0x000ea20000000a00 */
[----:B------:R-:W-:Y:S01]  /*0030*/  IMAD.MOV.U32 R2, RZ, RZ, RZ ;  /* 0x000000ffff027224 */ /* 0x000fe200078e00ff */
[----:B------:R-:W-:Y:S01]  /*0040*/  ULDC.64 UR4, c[0x0][0x208] ;  /* 0x0000820000047ab9 */ /* 0x000fe20000000a00 */
[----:B------:R-:W3:Y:S01]  /*0050*/  S2R R3, SR_CTAID.X ;  /* 0x0000000000037919 */ /* 0x000ee20000002500 */
[----:B0-----:R-:W-:-:S02]  /*0060*/  VIADD R1, R1, 0xffffffe0 ;  /* 0xffffffe001017836 */ /* 0x001fc40000000000 */
[----:B-1----:R-:W-:Y:S01]  /*0070*/  IMAD.SHL.U32 R0, R0, 0x2, RZ ;  /* 0x0000000200007824 */ /* 0x002fe200078e00ff */
[----:B---3--:R-:W-:-:S04]  /*0080*/  SHF.R.S32.HI R4, RZ, 0x17, R3 ;  /* 0x00000017ff047819 */ /* 0x008fc80000011403 */
[----:B------:R-:W-:Y:S02]  /*0090*/  LOP3.LUT R0, R0, 0xfe, RZ, 0xc0, !PT ;  /* 0x000000fe00007812 */ /* 0x000fe400078ec0ff */
[----:B------:R-:W-:Y:S02]  /*00a0*/  SGXT R4, R4, 0x1 ;  /* 0x000000010404781a */ /* 0x000fe40000000200 */
[----:B------:R-:W-:-:S04]  /*00b0*/  PRMT R11, R0, 0x6540, R3 ;  /* 0x00006540000b7816 */ /* 0x000fc80000000003 */
[----:B------:R-:W-:Y:S02]  /*00c0*/  LEA.HI R0, R4, R11, RZ, 0x6 ;  /* 0x0000000b04007211 */ /* 0x000fe400078f30ff */
[----:B------:R-:W-:Y:S02]  /*00d0*/  ISETP.GE.AND P0, PT, R11, 0x400, PT ;  /* 0x000004000b00780c */ /* 0x000fe40003f06270 */
[----:B------:R-:W-:-:S05]  /*00e0*/  SHF.R.S32.HI R5, RZ, 0x6, R0 ;  /* 0x00000006ff057819 */ /* 0x000fca0000011400 */
[----:B--2---:R-:W-:-:S06]  /*00f0*/  IMAD.WIDE R8, R5, 0x4, R8 ;  /* 0x0000000405087825 */ /* 0x004fcc00078e0208 */
[----:B------:R0:W5:Y:S01]  /*0100*/  @!P0 LDG.E.EL R2, desc[UR4][R8.64] ;  /* 0x0000000408028981 */ /* 0x000162000c2e1900 */
[----:B------:R-:W-:Y:S01]  /*0110*/  HFMA2.MMA R7, -RZ, RZ, 1.2822265625, -66.875 ;  /* 0x3d21d42eff077435 */ /* 0x000fe200000001ff */
[----:B------:R-:W-:Y:S01]  /*0120*/  IMAD.MOV.U32 R0, RZ, RZ, 0x3b18f0fe ;  /* 0x3b18f0feff007424 */ /* 0x000fe200078e00ff */
[----:B------:R-:W-:Y:S01]  /*0130*/  SHF.R.S32.HI R5, RZ, 0x1, R11 ;  /* 0x00000001ff057819 */ /* 0x000fe2000001140b */
[----:B------:R-:W-:Y:S01]  /*0140*/  IMAD.MOV.U32 R10, RZ, RZ, 0x3ee20000 ;  /* 0x3ee20000ff0a7424 */ /* 0x000fe200078e00ff */
[----:B------:R-:W-:Y:S02]  /*0150*/  BSSY B0, `(.L_x_0) ;  /* 0x000004e000007945 */ /* 0x000fe40003800000 */
[----:B------:R-:W-:-:S04]  /*0160*/  LEA.HI R4, R4, R5, RZ, 0x5 ;  /* 0x0000000504047211 */ /* 0x000fc800078f28ff */
[----:B------:R-:W-:Y:S01]  /*0170*/  FFMA.FTZ R0, R7, R0, 0.01249298732727766037 ;  /* 0x3c4caf6307007423 */ /* 0x000fe20000010000 */
[----:B------:R-:W-:-:S03]  /*0180*/  LOP3.LUT R4, R4, 0x7fffffe0, RZ, 0xc0, !PT ;  /* 0x7fffffe004047812 */ /* 0x000fc600078ec0ff */
[----:B------:R-:W-:Y:S01]  /*0190*/  FFMA.FTZ R0, R0, R7, 0.083333469927310943604 ;  /* 0x3daaaabd00007423 */ /* 0x000fe20000010007 */
[----:B------:R-:W-:Y:S01]  /*01a0*/  MOV R7, 0x3e620000 ;  /* 0x3e62000000077802 */ /* 0x000fe20000000f00 */
[----:B------:R-:W-:Y:S02]  /*01b0*/  IMAD.IADD R4, R5, 0x1, -R4 ;  /* 0x0000000105047824 */ /* 0x000fe400078e0a04 */
[----:B------:R-:W-:Y:S02]  /*01c0*/  FMUL.FTZ R0, R0, 0.039508990943431854248 ;  /* 0x3d21d42e00007820 */ /* 0x000fe40000410000 */
[----:B------:R-:W-:Y:S02]  /*01d0*/  IMAD.SHL.U32 R15, R4, 0x2, RZ ;  /* 0x00000002040f7824 */ /* 0x000fe400078e00ff */
[----:B------:R-:W-:Y:S01]  /*01e0*/  FMUL.FTZ R5, R0, 0.19876869022846221924 ;  /* 0x3e4b8a0500057820 */ /* 0x000fe20000410000 */
[----:B------:R-:W-:-:S03]  /*01f0*/  FFMA R0, R10, -0.4503078162670135498, R7 ;  /* 0xbee68ebf0a007823 */ /* 0x000fc60000000007 */
[----:B------:R-:W-:Y:S01]  /*0200*/  FFMA R6, R10, 0.4503078162670135498, R5 ;  /* 0x3ee68ebf0a067823 */ /* 0x000fe20000000005 */
[----:B------:R-:W-:Y:S01]  /*0210*/  FADD R4, R0, R0 ;  /* 0x0000000000047221 */ /* 0x000fe20000000000 */
[----:B------:R-:W-:Y:S02]  /*0220*/  I2FP.F32.S32 R0, R15 ;  /* 0x0000000f00007245 */ /* 0x000fe40000201400 */
[----:B------:R-:W-:Y:S01]  /*0230*/  FFMA R10, R10, 0.4503078162670135498, -R6 ;  /* 0x3ee68ebf0a0a7823 */ /* 0x000fe20000000806 */
[----:B------:R-:W-:Y:S02]  /*0240*/  FFMA.FTZ R4, R7, -0.19876869022846221924, R4 ;  /* 0xbe4b8a0507047823 */ /* 0x000fe40000010004 */
[----:B------:R-:W-:Y:S01]  /*0250*/  FMUL R0, R0, 0.5 ;  /* 0x3f00000000007820 */ /* 0x000fe20000400000 */
[----:B------:R-:W-:Y:S01]  /*0260*/  FADD R5, R5, R10 ;  /* 0x0000000a05057221 */ /* 0x000fe20000000000 */
[----:B------:R-:W-:-:S04]  /*0270*/  FMUL.FTZ R4, R4, 0.4503078162670135498 ;  /* 0x3ee68ebf04047820 */ /* 0x000fc80000410000 */
[----:B------:R-:W1:Y:S01]  /*0280*/  FRND.TRUNC R0, R0 ;  /* 0x0000000000007307 */ /* 0x000e62000020d000 */
[----:B------:R-:W-:-:S04]  /*0290*/  FADD R5, R4, R5 ;  /* 0x0000000504057221 */ /* 0x000fc80000000000 */
[----:B------:R-:W-:-:S04]  /*02a0*/  FADD R7, R6, R5 ;  /* 0x0000000506077221 */ /* 0x000fc80000000000 */
[----:B------:R-:W-:Y:S01]  /*02b0*/  FADD R10, R7, 9.010894775390625 ;  /* 0x41102ca0070a7421 */ /* 0x000fe20000000000 */
[----:B------:R-:W-:-:S03]  /*02c0*/  FADD R6, R6, -R7 ;  /* 0x8000000706067221 */ /* 0x000fc60000000000 */
[----:B------:R-:W-:Y:S01]  /*02d0*/  FADD R12, -R10, 9.010894775390625 ;  /* 0x41102ca00a0c7421 */ /* 0x000fe20000000100 */
[----:B------:R-:W-:Y:S01]  /*02e0*/  FADD R6, R5, R6 ;  /* 0x0000000605067221 */ /* 0x000fe20000000000 */
[----:B-1----:R-:W-:Y:S02]  /*02f0*/  FADD R4, R0, R0 ;  /* 0x0000000000047221 */ /* 0x002fe40000000000 */
[----:B------:R-:W-:Y:S01]  /*0300*/  FADD R7, R7, R12 ;  /* 0x0000000c07077221 */ /* 0x000fe20000000000 */
[----:B------:R-:W-:Y:S01]  /*0310*/  HFMA2.MMA R12, -RZ, RZ, 3.4921875, 0 ;  /* 0x42fc0000ff0c7435 */ /* 0x000fe200000001ff */
[----:B------:R-:W-:Y:S02]  /*0320*/  FMUL R4, R4, 0.015625 ;  /* 0x3c80000004047820 */ /* 0x000fe40000400000 */
[----:B------:R-:W-:Y:S02]  /*0330*/  FADD R6, R6, R7 ;  /* 0x0000000706067221 */ /* 0x000fe40000000000 */
[C---:B------:R-:W-:Y:S01]  /*0340*/  FADD.FTZ R18, |R4|.reuse, -RZ ;  /* 0x800000ff04127221 */ /* 0x040fe20000010200 */
[----:B------:R-:W-:Y:S01]  /*0350*/  FMUL R7, R4, 0.0001220703125 ;  /* 0x3900000004077820 */ /* 0x000fe20000400000 */
[----:B------:R-:W-:Y:S01]  /*0360*/  FADD R5, R6, 1.8571887267171405256e-05 ;  /* 0x379bcad306057421 */ /* 0x000fe20000000000 */
[----:B------:R-:W-:-:S02]  /*0370*/  FSETP.NEU.AND P3, PT, R4, RZ, PT ;  /* 0x000000ff0400720b */ /* 0x000fc40003f6d000 */
[----:B------:R-:W-:Y:S01]  /*0380*/  FSETP.GT.AND P1, PT, R18, 9.99999979021476795361e+33, PT ;  /* 0x77f684df1200780b */ /* 0x000fe20003f24000 */
[----:B------:R-:W-:-:S03]  /*0390*/  FADD R13, R10, R5 ;  /* 0x000000050a0d7221 */ /* 0x000fc60000000000 */
[----:B------:R-:W-:Y:S01]  /*03a0*/  FSEL R7, R7, R4, P1 ;  /* 0x0000000407077208 */ /* 0x000fe20000800000 */
[----:B------:R-:W-:-:S04]  /*03b0*/  FADD R14, R10, -R13 ;  /* 0x8000000d0a0e7221 */ /* 0x000fc80000000000 */
[----:B------:R-:W-:Y:S01]  /*03c0*/  FMUL.FTZ R6, R13, R7 ;  /* 0x000000070d067220 */ /* 0x000fe20000410000 */
[----:B------:R-:W-:-:S03]  /*03d0*/  FADD R14, R5, R14 ;  /* 0x0000000e050e7221 */ /* 0x000fc60000000000 */
[----:B------:R-:W-:-:S04]  /*03e0*/  FFMA.FTZ R5, R13, R7, -R6 ;  /* 0x000000070d057223 */ /* 0x000fc80000010806 */
[----:B------:R-:W-:-:S04]  /*03f0*/  FFMA.FTZ R0, R14, R7, R5 ;  /* 0x000000070e007223 */ /* 0x000fc80000010005 */
[----:B------:R-:W-:-:S04]  /*0400*/  FFMA.FTZ R5, RZ, R13, R0 ;  /* 0x0000000dff057223 */ /* 0x000fc80000010000 */
[----:B------:R-:W-:-:S05]  /*0410*/  FADD.FTZ R7, R6, R5 ;  /* 0x0000000506077221 */ /* 0x000fca0000010000 */
[----:B------:R-:W-:-:S04]  /*0420*/  ISETP.NE.AND P6, PT, R7, 0x42b17218, PT ;  /* 0x42b172180700780c */ /* 0x000fc80003fc5270 */
[----:B------:R-:W-:-:S05]  /*0430*/  FSEL R0, R7, 88.72283172607421875, P6 ;  /* 0x42b1721707007808 */ /* 0x000fca0003000000 */
[----:B------:R-:W-:-:S04]  /*0440*/  FMUL.FTZ R10, R0, 1.4426950216293334961 ;  /* 0x3fb8aa3b000a7820 */ /* 0x000fc80000410000 */
[----:B------:R-:W1:Y:S02]  /*0450*/  FRND.TRUNC R17, R10 ;  /* 0x0000000a00117307 */ /* 0x000e64000020d000 */
[----:B-1----:R-:W-:Y:S01]  /*0460*/  FADD.FTZ R16, |R17|, -RZ ;  /* 0x800000ff11107221 */ /* 0x002fe20000010200 */
[----:B------:R-:W-:-:S04]  /*0470*/  LOP3.LUT R20, R12, 0x80000000, R17, 0xb8, !PT ;  /* 0x800000000c147812 */ /* 0x000fc800078eb811 */
[----:B------:R-:W-:-:S04]  /*0480*/  FSETP.GT.AND P1, PT, R16, 126, PT ;  /* 0x42fc00001000780b */ /* 0x000fc80003f24000 */
[----:B------:R-:W-:-:S05]  /*0490*/  FSEL R17, R20, R17, P1 ;  /* 0x0000001114117208 */ /* 0x000fca0000800000 */
[----:B------:R-:W-:-:S04]  /*04a0*/  FFMA.FTZ R0, R17, -0.69314718246459960938, R0 ;  /* 0xbf31721811007823 */ /* 0x000fc80000010000 */
[C---:B------:R-:W-:Y:S01]  /*04b0*/  FFMA.FTZ R0, R17.reuse, 1.9046542121259335545e-09, R0 ;  /* 0x3102e30811007823 */ /* 0x040fe20000010000 */
[----:B------:R-:W-:-:S03]  /*04c0*/  FADD R17, R17, 12583039 ;  /* 0x4b40007f11117421 */ /* 0x000fc60000000000 */
[----:B------:R-:W-:Y:S01]  /*04d0*/  FMUL R16, R0, 1.4426950216293334961 ;  /* 0x3fb8aa3b00107820 */ /* 0x000fe20000400000 */
[----:B------:R-:W-:Y:S02]  /*04e0*/  IMAD.SHL.U32 R0, R17, 0x800000, RZ ;  /* 0x0080000011007824 */ /* 0x000fe400078e00ff */
[----:B------:R-:W-:Y:S01]  /*04f0*/  FADD R17, R18, 10000 ;  /* 0x461c400012117421 */ /* 0x000fe20000000000 */
[----:B------:R1:W2:Y:S04]  /*0500*/  MUFU.EX2 R19, R16 ;  /* 0x0000001000137308 */ /* 0x0002a80000000800 */
[----:B------:R-:W-:Y:S01]  /*0510*/  ISETP.GE.AND P5, PT, R17, 0x7f800000, PT ;  /* 0x7f8000001100780c */ /* 0x000fe20003fa6270 */
[----:B-1----:R-:W-:Y:S02]  /*0520*/  IMAD.MOV.U32 R16, RZ, RZ, 0x7f800000 ;  /* 0x7f800000ff107424 */ /* 0x002fe400078e00ff */
[----:B--2---:R-:W-:-:S05]  /*0530*/  FMUL R0, R0, R19 ;  /* 0x0000001300007220 */ /* 0x004fca0000400000 */
[----:B------:R-:W-:-:S04]  /*0540*/  FSETP.NEU.AND P4, PT, R0, +INF , PT ;  /* 0x7f8000000000780b */ /* 0x000fc80003f8d000 */
[----:B------:R-:W-:-:S09]  /*0550*/  ISETP.NE.OR P1, PT, R7, 0x42b17218, !P4 ;  /* 0x42b172180700780c */ /* 0x000fd20006725670 */
[----:B------:R-:W-:-:S04]  /*0560*/  @P4 FADD.FTZ R10, R6, -R7 ;  /* 0x80000007060a4221 */ /* 0x000fc80000010000 */
[----:B------:R-:W-:Y:S01]  /*0570*/  @P4 FADD.FTZ R17, R5, R10 ;  /* 0x0000000a05114221 */ /* 0x000fe20000010000 */
[----:B------:R-:W-:Y:S02]  /*0580*/  SHF.L.U32 R10, R3, 0x8, RZ ;  /* 0x00000008030a7819 */ /* 0x000fe400000006ff */
[----:B------:R-:W-:Y:S01]  /*0590*/  SHF.R.U32.HI R3, RZ, 0x17, R3 ;  /* 0x00000017ff037819 */ /* 0x000fe20000011603 */
[----:B------:R-:W-:-:S04]  /*05a0*/  @!P1 FADD R17, R17, 7.62939453125e-06 ;  /* 0x3700000011119421 */ /* 0x000fc80000000000 */
[----:B------:R-:W-:Y:S01]  /*05b0*/  @P4 FFMA.FTZ R16, R0, R17, R0 ;  /* 0x0000001100104223 */ /* 0x000fe20000010000 */
[----:B0-----:R-:W-:Y:S06]  /*05c0*/  @!P5 BRA `(.L_x_1) ;  /* 0x000000000018d947 */ /* 0x001fec0003800000 */
[----:B------:R-:W-:-:S13]  /*05d0*/  FSETP.NAN.FTZ.AND P1, PT, |R4|, |R4|, PT ;  /* 0x400000040400720b */ /* 0x000fda0003f38200 */
[----:B------:R-:W-:Y:S01]  /*05e0*/  @P1 FADD R16, R4, 10000 ;  /* 0x461c400004101421 */ /* 0x000fe20000000000 */
[----:B------:R-:W-:Y:S06]  /*05f0*/  @P1 BRA `(.L_x_1) ;  /* 0x00000000000c1947 */ /* 0x000fec0003800000 */
[----:B------:R-:W-:-:S13]  /*0600*/  FSETP.NEU.AND P1, PT, R18, +INF , PT ;  /* 0x7f8000001200780b */ /* 0x000fda0003f2d000 */
[----:B------:R-:W-:-:S04]  /*0610*/  @!P1 FSETP.GEU.AND P2, PT, R4, RZ, PT ;  /* 0x000000ff0400920b */ /* 0x000fc80003f4e000 */
[----:B------:R-:W-:-:S09]  /*0620*/  @!P1 SEL R16, RZ, 0x7f800000, !P2 ;  /* 0x7f800000ff109807 */ /* 0x000fd20005000000 */
.L_x_1:
[----:B------:R-:W-:Y:S05]  /*0630*/  BSYNC B0 ;  /* 0x0000000000007941 */ /* 0x000fea0003800000 */
.L_x_0:
[----:B------:R-:W-:Y:S01]  /*0640*/  FSEL R19, R16, 1, P3 ;  /* 0x3f80000010137808 */ /* 0x000fe20001800000 */
[----:B------:R-:W-:Y:S01]  /*0650*/  VIADD R10, R10, 0x1 ;  /* 0x000000010a0a7836 */ /* 0x000fe20000000000 */
[----:B------:R-:W-:Y:S01]  /*0660*/  SGXT.U32 R3, R3, 0x1 ;  /* 0x000000010303781a */ /* 0x000fe20000000000 */
[----:B------:R-:W-:Y:S01]  /*0670*/  IMAD.MOV.U32 R17, RZ, RZ, RZ ;  /* 0x000000ffff117224 */ /* 0x000fe200078e00ff */
[C---:B------:R-:W-:Y:S02]  /*0680*/  FSETP.GT.AND P1, PT, |R19|.reuse, 8.50705917302346158658e+37, PT ;  /* 0x7e8000001300780b */ /* 0x040fe40003f24200 */
[----:B------:R-:W-:Y:S01]  /*0690*/  PLOP3.LUT P2, PT, PT, PT, PT, 0x80, 0x0 ;  /* 0x000000000000781c */ /* 0x000fe20003f4f070 */
[----:B------:R-:W-:Y:S01]  /*06a0*/  IMAD.IADD R3, R10, 0x1, R3 ;  /* 0x000000010a037824 */ /* 0x000fe200078e0203 */
[----:B------:R-:W-:Y:S02]  /*06b0*/  @P4 PLOP3.LUT P2, PT, P6, PT, PT, 0x80, 0x0 ;  /* 0x000000000000481c */ /* 0x000fe4000374f070 */
[----:B------:R-:W-:-:S02]  /*06c0*/  FSETP.GEU.AND P6, PT, |R19|, 1.175494350822287508e-38, PT ;  /* 0x008000001300780b */ /* 0x000fc40003fce200 */
[----:B------:R-:W-:Y:S02]  /*06d0*/  LOP3.LUT R3, R3, 0xffffff02, RZ, 0xc0, !PT ;  /* 0xffffff0203037812 */ /* 0x000fe400078ec0ff */
[----:B-----5:R-:W-:Y:S02]  /*06e0*/  SEL R2, R2, RZ, !P0 ;  /* 0x000000ff02027207 */ /* 0x020fe40004000000 */
[----:B------:R-:W-:Y:S01]  /*06f0*/  IADD3 R16, R10, -R3, RZ ;  /* 0x800000030a107210 */ /* 0x000fe20007ffe0ff */
[----:B------:R-:W-:Y:S02]  /*0700*/  @P1 FMUL R19, R19, 0.25 ;  /* 0x3e80000013131820 */ /* 0x000fe40000400000 */
[----:B------:R-:W-:Y:S01]  /*0710*/  @P1 FMUL R2, R2, 0.25 ;  /* 0x3e80000002021820 */ /* 0x000fe20000400000 */
[----:B------:R-:W-:-:S03]  /*0720*/  ISETP.GE.AND P1, PT, R16, 0x1, PT ;  /* 0x000000011000780c */ /* 0x000fc60003f26270 */
[----:B------:R-:W-:Y:S01]  /*0730*/  @!P6 FMUL R19, R19, 16777216 ;  /* 0x4b8000001313e820 */ /* 0x000fe20000400000 */
[----:B------:R-:W-:Y:S01]  /*0740*/  @!P6 FMUL R2, R2, 16777216 ;  /* 0x4b8000000202e820 */ /* 0x000fe20000400000 */
[----:B------:R-:W-:-:S13]  /*0750*/  ISETP.LT.AND P6, PT, R11, 0x400, !P1 ;  /* 0x000004000b00780c */ /* 0x000fda0004fc1270 */
[----:B------:R0:W5:Y:S01]  /*0760*/  @P6 LDG.E.EL R17, desc[UR4][R8.64] ;  /* 0x0000000408116981 */ /* 0x000162000c2e1900 */
[----:B------:R-:W1:Y:S01]  /*0770*/  MUFU.RCP R19, R19 ;  /* 0x0000001300137308 */ /* 0x000e620000001000 */
[----:B------:R-:W-:Y:S01]  /*0780*/  @P4 FADD.FTZ R6, R6, -R7 ;  /* 0x8000000706064221 */ /* 0x000fe20000010000 */
[----:B------:R-:W-:Y:S01]  /*0790*/  BSSY B0, `(.L_x_2) ;  /* 0x0000014000007945 */ /* 0x000fe20003800000 */
[----:B------:R-:W-:Y:S02]  /*07a0*/  IMAD.MOV.U32 R3, RZ, RZ, 0x7f800000 ;  /* 0x7f800000ff037424 */ /* 0x000fe400078e00ff */
[----:B------:R-:W-:-:S04]  /*07b0*/  @P4 FADD.FTZ R21, R5, R6 ;  /* 0x0000000605154221 */ /* 0x000fc80000010000 */
[----:B------:R-:W-:-:S04]  /*07c0*/  @!P2 FADD R21, R21, 7.62939453125e-06 ;  /* 0x370000001515a421 */ /* 0x000fc80000000000 */
[----:B------:R-:W-:Y:S01]  /*07d0*/  @P4 FFMA.FTZ R3, R0, R21, R0 ;  /* 0x0000001500034223 */ /* 0x000fe20000010000 */
[----:B-1----:R-:W-:-:S04]  /*07e0*/  FMUL R10, R19, R2 ;  /* 0x00000002130a7220 */ /* 0x002fc80000400000 */
[C---:B------:R-:W-:Y:S01]  /*07f0*/  FMUL R2, R10.reuse, 0.63661974668502807617 ;  /* 0x3f22f9830a027820 */ /* 0x040fe20000400000 */
[----:B------:R-:W-:-:S05]  /*0800*/  FADD.FTZ R7, |R10|, -RZ ;  /* 0x800000ff0a077221 */ /* 0x000fca0000010200 */
[----:B------:R-:W1:Y:S01]  /*0810*/  F2I.FTZ.NTZ R2, R2 ;  /* 0x0000000200027305 */ /* 0x000e620000213100 */
[----:B------:R-:W-:Y:S02]  /*0820*/  FSETP.GE.AND P2, PT, R7, 105615, PT ;  /* 0x47ce47800700780b */ /* 0x000fe40003f46000 */
[----:B-1----:R-:W-:-:S05]  /*0830*/  I2FP.F32.S32 R5, R2 ;  /* 0x0000000200057245 */ /* 0x002fca0000201400 */
[----:B------:R-:W-:-:S04]  /*0840*/  FFMA.FTZ R6, R5, -1.5707962512969970703, R10 ;  /* 0xbfc90fda05067823 */ /* 0x000fc8000001000a */
[----:B------:R-:W-:Y:S01]  /*0850*/  FFMA.FTZ R6, R5, -7.5497894158615963534e-08, R6 ;  /* 0xb3a2216805067823 */ /* 0x000fe20000010006 */
[----:B0-----:R-:W-:Y:S06]  /*0860*/  @!P5 BRA `(.L_x_3) ;  /* 0x000000000018d947 */ /* 0x001fec0003800000 */
[----:B------:R-:W-:-:S13]  /*0870*/  FSETP.NAN.FTZ.AND P4, PT, |R4|, |R4|, PT ;  /* 0x400000040400720b */ /* 0x000fda0003f98200 */
[----:B------:R-:W-:Y:S01]  /*0880*/  @P4 FADD R3, R4, 10000 ;  /* 0x461c400004034421 */ /* 0x000fe20000000000 */
[----:B------:R-:W-:Y:S06]  /*0890*/  @P4 BRA `(.L_x_3) ;  /* 0x00000000000c4947 */ /* 0x000fec0003800000 */
[----:B------:R-:W-:-:S13]  /*08a0*/  FSETP.NEU.AND P4, PT, R18, +INF , PT ;  /* 0x7f8000001200780b */ /* 0x000fda0003f8d000 */
[----:B------:R-:W-:-:S04]  /*08b0*/  @!P4 FSETP.GEU.AND P5, PT, R4, RZ, PT ;  /* 0x000000ff0400c20b */ /* 0x000fc80003fae000 */
[----:B------:R-:W-:-:S09]  /*08c0*/  @!P4 SEL R3, RZ, 0x7f800000, !P5 ;  /* 0x7f800000ff03c807 */ /* 0x000fd20006800000 */
.L_x_3:
[----:B------:R-:W-:Y:S05]  /*08d0*/  BSYNC B0 ;  /* 0x0000000000007941 */ /* 0x000fea0003800000 */
.L_x_2:
[----:B------:R-:W-:Y:S01]  /*08e0*/  BSSY B0, `(.L_x_4) ;  /* 0x0000041000007945 */ /* 0x000fe20003800000 */
[----:B------:R-:W-:Y:S01]  /*08f0*/  HFMA2.MMA R0, -RZ, RZ, 0, 0 ;  /* 0x00000000ff007435 */ /* 0x000fe200000001ff */
[----:B------:R-:W-:Y:S01]  /*0900*/  FFMA.FTZ R6, R5, -5.3903029534742383927e-15, R6 ;  /* 0xa7c234c505067823 */ /* 0x000fe20000010006 */
[----:B-----5:R-:W-:Y:S02]  /*0910*/  SEL R17, R17, RZ, P6 ;  /* 0x000000ff11117207 */ /* 0x020fe40003000000 */
[----:B------:R-:W-:Y:S01]  /*0920*/  FSEL R18, R3, 1, P3 ;  /* 0x3f80000003127808 */ /* 0x000fe20001800000 */
[----:B------:R-:W-:Y:S06]  /*0930*/  @!P2 BRA `(.L_x_5) ;  /* 0x0000000000eca947 */ /* 0x000fec0003800000 */
[----:B------:R-:W-:-:S13]  /*0940*/  FSETP.NEU.AND P2, PT, R7, +INF , PT ;  /* 0x7f8000000700780b */ /* 0x000fda0003f4d000 */
[----:B------:R-:W-:Y:S01]  /*0950*/  @!P2 FMUL.FTZ R6, RZ, R10 ;  /* 0x0000000aff06a220 */ /* 0x000fe20000410000 */
[----:B------:R-:W-:Y:S01]  /*0960*/  @!P2 IMAD.MOV.U32 R2, RZ, RZ, RZ ;  /* 0x000000ffff02a224 */ /* 0x000fe200078e00ff */
[----:B------:R-:W-:Y:S06]  /*0970*/  @!P2 BRA `(.L_x_5) ;  /* 0x0000000000dca947 */ /* 0x000fec0003800000 */
[----:B------:R-:W-:Y:S01]  /*0980*/  SHF.R.U32.HI R22, RZ, 0x17, R10 ;  /* 0x00000017ff167819 */ /* 0x000fe2000001160a */
[----:B------:R-:W-:Y:S01]  /*0990*/  IMAD.SHL.U32 R3, R10, 0x100, RZ ;  /* 0x000001000a037824 */ /* 0x000fe200078e00ff */
[----:B------:R-:W-:Y:S01]  /*09a0*/  MOV R5, RZ ;  /* 0x000000ff00057202 */ /* 0x000fe20000000f00 */
[----:B------:R-:W-:Y:S01]  /*09b0*/  IMAD.MOV.U32 R19, RZ, RZ, RZ ;  /* 0x000000ffff137224 */ /* 0x000fe200078e00ff */
[----:B------:R-:W-:Y:S01]  /*09c0*/  LOP3.LUT R2, R22, 0xe0, RZ, 0xc0, !PT ;  /* 0x000000e016027812 */ /* 0x000fe200078ec0ff */
[----:B------:R-:W-:Y:S01]  /*09d0*/  ULDC.64 UR6, c[0x4][0x8] ;  /* 0x0100020000067ab9 */ /* 0x000fe20000000a00 */
[----:B------:R-:W-:-:S03]  /*09e0*/  LOP3.LUT R3, R3, 0x80000000, RZ, 0xfc, !PT ;  /* 0x8000000003037812 */ /* 0x000fc600078efcff */
[----:B------:R-:W-:Y:S01]  /*09f0*/  VIADD R4, R2, 0xffffff80 ;  /* 0xffffff8002047836 */ /* 0x000fe20000000000 */
[----:B------:R-:W-:-:S04]  /*0a00*/  MOV R2, R1 ;  /* 0x0000000100027202 */ /* 0x000fc80000000f00 */
[----:B------:R-:W-:-:S07]  /*0a10*/  SHF.R.U32.HI R4, RZ, 0x5, R4 ;  /* 0x00000005ff047819 */ /* 0x000fce0000011604 */
.L_x_6:
[----:B------:R-:W-:-:S04]  /*0a20*/  IADD3 R6, P2, R5, UR6, RZ ;  /* 0x0000000605067c10 */ /* 0x000fc8000ff5e0ff */
[----:B------:R-:W-:-:S05]  /*0a30*/  IADD3.X R7, R19, UR7, RZ, P2, !PT ;  /* 0x0000000713077c10 */ /* 0x000fca00097fe4ff */
[----:B------:R0:W2:Y:S01]  /*0a40*/  LDG.E.CONSTANT R21, desc[UR4][R6.64] ;  /* 0x0000000406157981 */ /* 0x0000a2000c1e9900 */
[----:B------:R-:W-:-:S04]  /*0a50*/  IADD3 R5, P3, R5, 0x4, RZ ;  /* 0x0000000405057810 */ /* 0x000fc80007f7e0ff */
[----:B------:R-:W-:Y:S02]  /*0a60*/  ISETP.NE.U32.AND P2, PT, R5, 0x18, PT ;  /* 0x000000180500780c */ /* 0x000fe40003f45070 */
[----:B------:R-:W-:Y:S01]  /*0a70*/  IADD3.X R19, RZ, R19, RZ, P3, !PT ;  /* 0x00000013ff137210 */ /* 0x000fe20001ffe4ff */
[----:B0-----:R-:W-:-:S03]  /*0a80*/  IMAD.MOV.U32 R6, RZ, RZ, R0 ;  /* 0x000000ffff067224 */ /* 0x001fc600078e0000 */
[----:B------:R-:W-:Y:S01]  /*0a90*/  ISETP.NE.AND.EX P2, PT, R19, RZ, PT, P2 ;  /* 0x000000ff1300720c */ /* 0x000fe20003f45320 */
[----:B------:R-:W-:Y:S02]  /*0aa0*/  IMAD.MOV.U32 R7, RZ, RZ, RZ ;  /* 0x000000ffff077224 */ /* 0x000fe400078e00ff */
[----:B--2---:R-:W-:-:S04]  /*0ab0*/  IMAD.WIDE.U32 R20, R3, R21, R6 ;  /* 0x0000001503147225 */ /* 0x004fc800078e0006 */
[----:B------:R-:W-:Y:S01]  /*0ac0*/  IMAD.MOV.U32 R0, RZ, RZ, R21 ;  /* 0x000000ffff007224 */ /* 0x000fe200078e0015 */
[----:B------:R0:W-:Y:S02]  /*0ad0*/  STL [R2], R20 ;  /* 0x0000001402007387 */ /* 0x0001e40000100800 */
[----:B0-----:R-:W-:-:S03]  /*0ae0*/  VIADD R2, R2, 0x4 ;  /* 0x0000000402027836 */ /* 0x001fc60000000000 */
[----:B------:R-:W-:Y:S05]  /*0af0*/  @P2 BRA `(.L_x_6) ;  /* 0xfffffffc00c82947 */ /* 0x000fea000383ffff */
[----:B------:R-:W-:Y:S01]  /*0b00*/  LOP3.LUT P2, R6, R22, 0x1f, RZ, 0xc0, !PT ;  /* 0x0000001f16067812 */ /* 0x000fe2000784c0ff */
[----:B------:R-:W-:Y:S01]  /*0b10*/  IMAD R20, R4, -0x4, R1 ;  /* 0xfffffffc04147824 */ /* 0x000fe200078e0201 */
[----:B------:R0:W-:Y:S04]  /*0b20*/  STL [R1+0x18], R0 ;  /* 0x0000180001007387 */ /* 0x0001e80000100800 */
[----:B------:R-:W2:Y:S04]  /*0b30*/  LDL R2, [R20+0x18] ;  /* 0x0000180014027983 */ /* 0x000ea80000100800 */
[----:B------:R-:W3:Y:S04]  /*0b40*/  LDL R3, [R20+0x14] ;  /* 0x0000140014037983 */ /* 0x000ee80000100800 */
[----:B------:R-:W4:Y:S01]  /*0b50*/  @P2 LDL R7, [R20+0x10] ;  /* 0x0000100014072983 */ /* 0x000f220000100800 */
[----:B------:R-:W-:Y:S01]  /*0b60*/  @P2 IADD3 R4, -R6, 0x20, RZ ;  /* 0x0000002006042810 */ /* 0x000fe20007ffe1ff */
[----:B------:R-:W-:Y:S01]  /*0b70*/  UMOV UR6, 0x54442d19 ;  /* 0x54442d1900067882 */ /* 0x000fe20000000000 */
[----:B------:R-:W-:Y:S01]  /*0b80*/  UMOV UR7, 0x3bf921fb ;  /* 0x3bf921fb00077882 */ /* 0x000fe20000000000 */
[----:B--2---:R-:W-:-:S02]  /*0b90*/  @P2 SHF.L.U32 R5, R2, R6, RZ ;  /* 0x0000000602052219 */ /* 0x004fc400000006ff */
[----:B---3--:R-:W-:Y:S02]  /*0ba0*/  @P2 SHF.L.U32 R6, R3, R6, RZ ;  /* 0x0000000603062219 */ /* 0x008fe400000006ff */
[-C--:B----4-:R-:W-:Y:S02]  /*0bb0*/  @P2 SHF.R.U32.HI R7, RZ, R4.reuse, R7 ;  /* 0x00000004ff072219 */ /* 0x090fe40000011607 */
[----:B------:R-:W-:-:S03]  /*0bc0*/  @P2 SHF.R.U32.HI R4, RZ, R4, R3 ;  /* 0x00000004ff042219 */ /* 0x000fc60000011603 */
[----:B------:R-:W-:Y:S01]  /*0bd0*/  @P2 IMAD.IADD R3, R6, 0x1, R7 ;  /* 0x0000000106032824 */ /* 0x000fe200078e0207 */
[----:B------:R-:W-:-:S04]  /*0be0*/  @P2 IADD3 R2, R5, R4, RZ ;  /* 0x0000000405022210 */ /* 0x000fc80007ffe0ff */
[C---:B------:R-:W-:Y:S01]  /*0bf0*/  SHF.L.W.U32.HI R19, R3.reuse, 0x2, R2 ;  /* 0x0000000203137819 */ /* 0x040fe20000010e02 */
[----:B------:R-:W-:-:S03]  /*0c00*/  IMAD.SHL.U32 R3, R3, 0x4, RZ ;  /* 0x0000000403037824 */ /* 0x000fc600078e00ff */
[----:B0-----:R-:W-:-:S04]  /*0c10*/  SHF.R.S32.HI R0, RZ, 0x1f, R19 ;  /* 0x0000001fff007819 */ /* 0x001fc80000011413 */
[C---:B------:R-:W-:Y:S02]  /*0c20*/  LOP3.LUT R6, R0.reuse, R3, RZ, 0x3c, !PT ;  /* 0x0000000300067212 */ /* 0x040fe400078e3cff */
[----:B------:R-:W-:-:S04]  /*0c30*/  LOP3.LUT R7, R0, R19, RZ, 0x3c, !PT ;  /* 0x0000001300077212 */ /* 0x000fc800078e3cff */
[----:B------:R-:W0:Y:S01]  /*0c40*/  I2F.F64.S64 R4, R6 ;  /* 0x0000000600047312 */ /* 0x000e220000301c00 */
[----:B------:R-:W-:Y:S02]  /*0c50*/  ISETP.GE.AND P2, PT, R10, RZ, PT ;  /* 0x000000ff0a00720c */ /* 0x000fe40003f46270 */
[----:B------:R-:W-:Y:S01]  /*0c60*/  SHF.R.U32.HI R2, RZ, 0x1e, R2 ;  /* 0x0000001eff027819 */ /* 0x000fe20000011602 */
[----:B0-----:R-:W-:-:S03]  /*0c70*/  DMUL R4, R4, UR6 ;  /* 0x0000000604047c28 */ /* 0x001fc60008000000 */
[C---:B------:R-:W-:Y:S02]  /*0c80*/  LEA.HI R2, R19.reuse, R2, RZ, 0x1 ;  /* 0x0000000213027211 */ /* 0x040fe400078f08ff */
[----:B------:R-:W-:-:S05]  /*0c90*/  LOP3.LUT R10, R19, R10, RZ, 0x3c, !PT ;  /* 0x0000000a130a7212 */ /* 0x000fca00078e3cff */
[----:B------:R-:W0:Y:S01]  /*0ca0*/  F2F.F32.F64 R4, R4 ;  /* 0x0000000400047310 */ /* 0x000e220000301000 */
[----:B------:R-:W-:Y:S02]  /*0cb0*/  IADD3 R0, -R2, RZ, RZ ;  /* 0x000000ff02007210 */ /* 0x000fe40007ffe1ff */
[----:B------:R-:W-:-:S03]  /*0cc0*/  ISETP.GE.AND P3, PT, R10, RZ, PT ;  /* 0x000000ff0a00720c */ /* 0x000fc60003f66270 */
[----:B------:R-:W-:Y:S01]  /*0cd0*/  @!P2 IMAD.MOV.U32 R2, RZ, RZ, R0 ;  /* 0x000000ffff02a224 */ /* 0x000fe200078e0000 */
[----:B0-----:R-:W-:-:S09]  /*0ce0*/  FSEL R6, -R4, R4, !P3 ;  /* 0x0000000404067208 */ /* 0x001fd20005800100 */
.L_x_5:
[----:B------:R-:W-:Y:S05]  /*0cf0*/  BSYNC B0 ;  /* 0x0000000000007941 */ /* 0x000fea0003800000 */
.L_x_4:
[----:B------:R-:W-:Y:S01]  /*0d00*/  FSETP.GT.AND P2, PT, |R18|, 8.50705917302346158658e+37, PT ;  /* 0x7e8000001200780b */ /* 0x000fe20003f44200 */
[----:B------:R-:W-:Y:S01]  /*0d10*/  FMUL.FTZ R7, R6, R6 ;  /* 0x0000000606077220 */ /* 0x000fe20000410000 */
[----:B------:R-:W-:Y:S01]  /*0d20*/  FSETP.GEU.AND P3, PT, |R18|, 1.175494350822287508e-38, PT ;  /* 0x008000001200780b */ /* 0x000fe20003f6e200 */
[----:B------:R-:W-:Y:S01]  /*0d30*/  BSSY B0, `(.L_x_7) ;  /* 0x000005b000007945 */ /* 0x000fe20003800000 */
[----:B------:R-:W-:Y:S02]  /*0d40*/  LOP3.LUT R0, R2, 0x1, RZ, 0xc0, !PT ;  /* 0x0000000102007812 */ /* 0x000fe400078ec0ff */
[----:B------:R-:W-:-:S07]  /*0d50*/  MOV R5, 0x3c0885e4 ;  /* 0x3c0885e400057802 */ /* 0x000fce0000000f00 */
[----:B------:R-:W-:Y:S01]  /*0d60*/  @P2 FMUL R18, R18, 0.25 ;  /* 0x3e80000012122820 */ /* 0x000fe20000400000 */
[----:B------:R-:W-:Y:S01]  /*0d70*/  @P2 FMUL R17, R17, 0.25 ;  /* 0x3e80000011112820 */ /* 0x000fe20000400000 */
[----:B------:R-:W-:Y:S01]  /*0d80*/  ISETP.NE.U32.AND P2, PT, R0, 0x1, PT ;  /* 0x000000010000780c */ /* 0x000fe20003f45070 */
[----:B------:R-:W-:Y:S02]  /*0d90*/  IMAD.MOV.U32 R0, RZ, RZ, -0x46b2bead ;  /* 0xb94d4153ff007424 */ /* 0x000fe400078e00ff */
[----:B------:R-:W-:Y:S01]  /*0da0*/  @!P3 FMUL R18, R18, 16777216 ;  /* 0x4b8000001212b820 */ /* 0x000fe20000400000 */
[----:B------:R-:W-:Y:S01]  /*0db0*/  @!P3 FMUL R17, R17, 16777216 ;  /* 0x4b8000001111b820 */ /* 0x000fe20000400000 */
[----:B------:R-:W-:Y:S02]  /*0dc0*/  LOP3.LUT P3, RZ, R2, 0x2, RZ, 0xc0, !PT ;  /* 0x0000000202ff7812 */ /* 0x000fe4000786c0ff */
[----:B------:R-:W-:Y:S02]  /*0dd0*/  FSEL R2, R6, 1, P2 ;  /* 0x3f80000006027808 */ /* 0x000fe40001000000 */
[----:B------:R-:W0:Y:S03]  /*0de0*/  MUFU.RCP R18, R18 ;  /* 0x0000001200127308 */ /* 0x000e260000001000 */
[----:B------:R-:W-:Y:S01]  /*0df0*/  FFMA.FTZ R19, R7, R2, RZ ;  /* 0x0000000207137223 */ /* 0x000fe200000100ff */
[----:B------:R-:W-:-:S02]  /*0e00*/  @!P2 IMAD.MOV.U32 R4, RZ, RZ, 0x37cbac00 ;  /* 0x37cbac00ff04a424 */ /* 0x000fc400078e00ff */
[----:B------:R-:W-:Y:S02]  /*0e10*/  @!P2 IMAD.MOV.U32 R5, RZ, RZ, 0x3d2aaabb ;  /* 0x3d2aaabbff05a424 */ /* 0x000fe400078e00ff */
[----:B------:R-:W-:Y:S01]  /*0e20*/  @!P2 FFMA.FTZ R0, R7, R4, -0.0013887860113754868507 ;  /* 0xbab607ed0700a423 */ /* 0x000fe20000010004 */
[----:B------:R-:W-:-:S03]  /*0e30*/  HFMA2.MMA R4, -RZ, RZ, -1.541015625, -0.052001953125 ;  /* 0xbe2aaaa8ff047435 */ /* 0x000fc600000001ff */
[----:B------:R-:W-:Y:S01]  /*0e40*/  FFMA.FTZ R5, R7, R0, R5 ;  /* 0x0000000007057223 */ /* 0x000fe20000010005 */
[----:B0-----:R-:W-:Y:S02]  /*0e50*/  FMUL R17, R18, R17 ;  /* 0x0000001112117220 */ /* 0x001fe40000400000 */
[----:B------:R-:W-:Y:S02]  /*0e60*/  @!P2 IMAD.MOV.U32 R4, RZ, RZ, -0x41000001 ;  /* 0xbeffffffff04a424 */ /* 0x000fe400078e00ff */
[C---:B------:R-:W-:Y:S01]  /*0e70*/  FMUL R3, R17.reuse, 0.63661974668502807617 ;  /* 0x3f22f98311037820 */ /* 0x040fe20000400000 */
[----:B------:R-:W-:Y:S01]  /*0e80*/  FADD.FTZ R6, |R17|, -RZ ;  /* 0x800000ff11067221 */ /* 0x000fe20000010200 */
[----:B------:R-:W-:-:S04]  /*0e90*/  FFMA.FTZ R5, R7, R5, R4 ;  /* 0x0000000507057223 */ /* 0x000fc80000010004 */
[----:B------:R-:W0:Y:S01]  /*0ea0*/  F2I.FTZ.NTZ R3, R3 ;  /* 0x0000000300037305 */ /* 0x000e220000213100 */
[----:B------:R-:W-:Y:S01]  /*0eb0*/  FSETP.GE.AND P2, PT, R6, 105615, PT ;  /* 0x47ce47800600780b */ /* 0x000fe20003f46000 */
[----:B------:R-:W-:-:S04]  /*0ec0*/  FFMA.FTZ R2, R19, R5, R2 ;  /* 0x0000000513027223 */ /* 0x000fc80000010002 */
[----:B------:R-:W-:Y:S01]  /*0ed0*/  @P3 FFMA.FTZ R2, R2, -1, RZ ;  /* 0xbf80000002023823 */ /* 0x000fe200000100ff */
[----:B0-----:R-:W-:-:S05]  /*0ee0*/  I2FP.F32.S32 R0, R3 ;  /* 0x0000000300007245 */ /* 0x001fca0000201400 */
[----:B------:R-:W-:-:S04]  /*0ef0*/  FFMA.FTZ R7, R0, -1.5707962512969970703, R17 ;  /* 0xbfc90fda00077823 */ /* 0x000fc80000010011 */
[----:B------:R-:W-:-:S04]  /*0f00*/  FFMA.FTZ R7, R0, -7.5497894158615963534e-08, R7 ;  /* 0xb3a2216800077823 */ /* 0x000fc80000010007 */
[----:B------:R-:W-:Y:S01]  /*0f10*/  FFMA.FTZ R4, R0, -5.3903029534742383927e-15, R7 ;  /* 0xa7c234c500047823 */ /* 0x000fe20000010007 */
[----:B------:R-:W-:Y:S06]  /*0f20*/  @!P2 BRA `(.L_x_8) ;  /* 0x0000000000eca947 */ /* 0x000fec0003800000 */
[----:B------:R-:W-:-:S13]  /*0f30*/  FSETP.NEU.AND P2, PT, R6, +INF , PT ;  /* 0x7f8000000600780b */ /* 0x000fda0003f4d000 */
[----:B------:R-:W-:Y:S01]  /*0f40*/  @!P2 FMUL.FTZ R4, RZ, R17 ;  /* 0x00000011ff04a220 */ /* 0x000fe20000410000 */
[----:B------:R-:W-:Y:S01]  /*0f50*/  @!P2 IMAD.MOV.U32 R3, RZ, RZ, RZ ;  /* 0x000000ffff03a224 */ /* 0x000fe200078e00ff */
[----:B------:R-:W-:Y:S06]  /*0f60*/  @!P2 BRA `(.L_x_8) ;  /* 0x0000000000dca947 */ /* 0x000fec0003800000 */
[----:B------:R-:W-:Y:S01]  /*0f70*/  SHF.R.U32.HI R22, RZ, 0x17, R17 ;  /* 0x00000017ff167819 */ /* 0x000fe20000011611 */
[----:B------:R-:W-:Y:S01]  /*0f80*/  IMAD.MOV.U32 R4, RZ, RZ, RZ ;  /* 0x000000ffff047224 */ /* 0x000fe200078e00ff */
[----:B------:R-:W-:Y:S01]  /*0f90*/  SHF.L.U32 R3, R17, 0x8, RZ ;  /* 0x0000000811037819 */ /* 0x000fe200000006ff */
[----:B------:R-:W-:Y:S01]  /*0fa0*/  IMAD.MOV.U32 R7, RZ, RZ, RZ ;  /* 0x000000ffff077224 */ /* 0x000fe200078e00ff */
[----:B------:R-:W-:Y:S01]  /*0fb0*/  LOP3.LUT R0, R22, 0xe0, RZ, 0xc0, !PT ;  /* 0x000000e016007812 */ /* 0x000fe200078ec0ff */
[----:B------:R-:W-:Y:S01]  /*0fc0*/  IMAD.MOV.U32 R10, RZ, RZ, RZ ;  /* 0x000000ffff0a7224 */ /* 0x000fe200078e00ff */
[----:B------:R-:W-:Y:S01]  /*0fd0*/  LOP3.LUT R3, R3, 0x80000000, RZ, 0xfc, !PT ;  /* 0x8000000003037812 */ /* 0x000fe200078efcff */
[----:B------:R-:W-:Y:S01]  /*0fe0*/  ULDC.64 UR6, c[0x4][0x8] ;  /* 0x0100020000067ab9 */ /* 0x000fe20000000a00 */
[----:B------:R-:W-:Y:S01]  /*0ff0*/  IADD3 R6, R0, -0x80, RZ ;  /* 0xffffff8000067810 */ /* 0x000fe20007ffe0ff */
[----:B------:R-:W-:-:S03]  /*1000*/  IMAD.MOV.U32 R0, RZ, RZ, R1 ;  /* 0x000000ffff007224 */ /* 0x000fc600078e0001 */
[----:B------:R-:W-:-:S07]  /*1010*/  SHF.R.U32.HI R6, RZ, 0x5, R6 ;  /* 0x00000005ff067819 */ /* 0x000fce0000011606 */
.L_x_9:
[----:B------:R-:W-:-:S04]  /*1020*/  IADD3 R18, P2, R7, UR6, RZ ;  /* 0x0000000607127c10 */ /* 0x000fc8000ff5e0ff */
[----:B------:R-:W-:-:S06]  /*1030*/  IADD3.X R19, R10, UR7, RZ, P2, !PT ;  /* 0x000000070a137c10 */ /* 0x000fcc00097fe4ff */
[----:B------:R-:W2:Y:S01]  /*1040*/  LDG.E.CONSTANT R19, desc[UR4][R18.64] ;  /* 0x0000000412137981 */ /* 0x000ea2000c1e9900 */
[----:B------:R-:W-:Y:S02]  /*1050*/  IADD3 R7, P3, R7, 0x4, RZ ;  /* 0x0000000407077810 */ /* 0x000fe40007f7e0ff */
[----:B------:R-:W-:Y:S02]  /*1060*/  MOV R5, RZ ;  /* 0x000000ff00057202 */ /* 0x000fe40000000f00 */
[----:B------:R-:W-:Y:S01]  /*1070*/  ISETP.NE.U32.AND P2, PT, R7, 0x18, PT ;  /* 0x000000180700780c */ /* 0x000fe20003f45070 */
[----:B------:R-:W-:-:S05]  /*1080*/  IMAD.X R10, RZ, RZ, R10, P3 ;  /* 0x000000ffff0a7224 */ /* 0x000fca00018e060a */
[----:B------:R-:W-:Y:S01]  /*1090*/  ISETP.NE.AND.EX P2, PT, R10, RZ, PT, P2 ;  /* 0x000000ff0a00720c */ /* 0x000fe20003f45320 */
[----:B--2---:R-:W-:-:S04]  /*10a0*/  IMAD.WIDE.U32 R20, R3, R19, R4 ;  /* 0x0000001303147225 */ /* 0x004fc800078e0004 */
[----:B------:R-:W-:Y:S01]  /*10b0*/  IMAD.MOV.U32 R4, RZ, RZ, R21 ;  /* 0x000000ffff047224 */ /* 0x000fe200078e0015 */
[----:B------:R0:W-:Y:S02]  /*10c0*/  STL [R0], R20 ;  /* 0x0000001400007387 */ /* 0x0001e40000100800 */
[----:B0-----:R-:W-:-:S05]  /*10d0*/  IADD3 R0, R0, 0x4, RZ ;  /* 0x0000000400007810 */ /* 0x001fca0007ffe0ff */
        /* <DEDUP_REMOVED lines=11> */
[-C--:B----4-:R-:W-:Y:S02]  /*1190*/  @P2 SHF.R.U32.HI R10, RZ, R6.reuse, R7 ;  /* 0x00000006ff0a2219 */ /* 0x090fe40000011607 */
[----:B---3--:R-:W-:Y:S02]  /*11a0*/  @P2 SHF.R.U32.HI R6, RZ, R6, R3 ;  /* 0x00000006ff062219 */ /* 0x008fe40000011603 */
[----:B------:R-:W-:-:S03]  /*11b0*/  @P2 SHF.L.U32 R7, R3, R22, RZ ;  /* 0x0000001603072219 */ /* 0x000fc600000006ff */
[----:B------:R-:W-:Y:S02]  /*11c0*/  @P2 IMAD.IADD R0, R5, 0x1, R6 ;  /* 0x0000000105002824 */ /* 0x000fe400078e0206 */
[----:B------:R-:W-:-:S05]  /*11d0*/  @P2 IMAD.IADD R3, R7, 0x1, R10 ;  /* 0x0000000107032824 */ /* 0x000fca00078e020a */
[C---:B------:R-:W-:Y:S02]  /*11e0*/  SHF.L.W.U32.HI R10, R3.reuse, 0x2, R0 ;  /* 0x00000002030a7819 */ /* 0x040fe40000010e00 */
[----:B------:R-:W-:Y:S02]  /*11f0*/  SHF.L.U32 R3, R3, 0x2, RZ ;  /* 0x0000000203037819 */ /* 0x000fe400000006ff */
[----:B------:R-:W-:-:S04]  /*1200*/  SHF.R.S32.HI R5, RZ, 0x1f, R10 ;  /* 0x0000001fff057819 */ /* 0x000fc8000001140a */
[C---:B0-----:R-:W-:Y:S02]  /*1210*/  LOP3.LUT R4, R5.reuse, R3, RZ, 0x3c, !PT ;  /* 0x0000000305047212 */ /* 0x041fe400078e3cff */
[----:B------:R-:W-:-:S06]  /*1220*/  LOP3.LUT R5, R5, R10, RZ, 0x3c, !PT ;  /* 0x0000000a05057212 */ /* 0x000fcc00078e3cff */
[----:B------:R-:W0:Y:S01]  /*1230*/  I2F.F64.S64 R4, R4 ;  /* 0x0000000400047312 */ /* 0x000e220000301c00 */
[----:B------:R-:W-:Y:S02]  /*1240*/  ISETP.GE.AND P2, PT, R17, RZ, PT ;  /* 0x000000ff1100720c */ /* 0x000fe40003f46270 */
[----:B------:R-:W-:Y:S01]  /*1250*/  SHF.R.U32.HI R0, RZ, 0x1e, R0 ;  /* 0x0000001eff007819 */ /* 0x000fe20000011600 */
[----:B0-----:R-:W-:-:S03]  /*1260*/  DMUL R6, R4, UR6 ;  /* 0x0000000604067c28 */ /* 0x001fc60008000000 */
[C---:B------:R-:W-:Y:S02]  /*1270*/  LEA.HI R3, R10.reuse, R0, RZ, 0x1 ;  /* 0x000000000a037211 */ /* 0x040fe400078f08ff */
[----:B------:R-:W-:-:S05]  /*1280*/  LOP3.LUT R17, R10, R17, RZ, 0x3c, !PT ;  /* 0x000000110a117212 */ /* 0x000fca00078e3cff */
[----:B------:R-:W0:Y:S01]  /*1290*/  F2F.F32.F64 R6, R6 ;  /* 0x0000000600067310 */ /* 0x000e220000301000 */
[----:B------:R-:W-:Y:S01]  /*12a0*/  ISETP.GE.AND P3, PT, R17, RZ, PT ;  /* 0x000000ff1100720c */ /* 0x000fe20003f66270 */
[----:B------:R-:W-:-:S04]  /*12b0*/  IMAD.MOV R0, RZ, RZ, -R3 ;  /* 0x000000ffff007224 */ /* 0x000fc800078e0a03 */
[----:B------:R-:W-:Y:S01]  /*12c0*/  @!P2 IMAD.MOV.U32 R3, RZ, RZ, R0 ;  /* 0x000000ffff03a224 */ /* 0x000fe200078e0000 */
[----:B0-----:R-:W-:-:S07]  /*12d0*/  FSEL R4, -R6, R6, !P3 ;  /* 0x0000000606047208 */ /* 0x001fce0005800100 */
.L_x_8:
[----:B------:R-:W-:Y:S05]  /*12e0*/  BSYNC B0 ;  /* 0x0000000000007941 */ /* 0x000fea0003800000 */
.L_x_7:
[----:B------:R-:W-:Y:S01]  /*12f0*/  VIADD R15, R15, 0x1 ;  /* 0x000000010f0f7836 */ /* 0x000fe20000000000 */
[----:B------:R-:W-:Y:S02]  /*1300*/  ISETP.GT.AND P2, PT, R16, RZ, !P0 ;  /* 0x000000ff1000720c */ /* 0x000fe40004744270 */
[----:B------:R-:W-:Y:S02]  /*1310*/  MOV R5, RZ ;  /* 0x000000ff00057202 */ /* 0x000fe40000000f00 */
[----:B------:R-:W-:-:S05]  /*1320*/  I2FP.F32.S32 R15, R15 ;  /* 0x0000000f000f7245 */ /* 0x000fca0000201400 */
[----:B------:R-:W-:-:S04]  /*1330*/  FMUL R15, R15, 0.5 ;  /* 0x3f0000000f0f7820 */ /* 0x000fc80000400000 */
[----:B------:R0:W5:Y:S01]  /*1340*/  @P2 LDG.E.EL R5, desc[UR4][R8.64] ;  /* 0x0000000408052981 */ /* 0x000162000c2e1900 */
[----:B------:R-:W-:Y:S01]  /*1350*/  BSSY B0, `(.L_x_10) ;  /* 0x000002e000007945 */ /* 0x000fe20003800000 */
[----:B------:R-:W1:Y:S02]  /*1360*/  FRND.TRUNC R15, R15 ;  /* 0x0000000f000f7307 */ /* 0x000e64000020d000 */
[----:B-1----:R-:W-:-:S04]  /*1370*/  FADD R7, R15, R15 ;  /* 0x0000000f0f077221 */ /* 0x002fc80000000000 */
[----:B------:R-:W-:-:S04]  /*1380*/  FMUL R7, R7, 0.015625 ;  /* 0x3c80000007077820 */ /* 0x000fc80000400000 */
[C---:B------:R-:W-:Y:S01]  /*1390*/  FADD.FTZ R6, |R7|.reuse, -RZ ;  /* 0x800000ff07067221 */ /* 0x040fe20000010200 */
[----:B------:R-:W-:-:S04]  /*13a0*/  FMUL R0, R7, 0.0001220703125 ;  /* 0x3900000007007820 */ /* 0x000fc80000400000 */
[----:B------:R-:W-:-:S04]  /*13b0*/  FSETP.GT.AND P3, PT, R6, 9.99999979021476795361e+33, PT ;  /* 0x77f684df0600780b */ /* 0x000fc80003f64000 */
[----:B------:R-:W-:-:S05]  /*13c0*/  FSEL R0, R0, R7, P3 ;  /* 0x0000000700007208 */ /* 0x000fca0001800000 */
[----:B0-----:R-:W-:-:S04]  /*13d0*/  FMUL.FTZ R8, R13, R0 ;  /* 0x000000000d087220 */ /* 0x001fc80000410000 */
[----:B------:R-:W-:-:S04]  /*13e0*/  FFMA.FTZ R9, R13, R0, -R8 ;  /* 0x000000000d097223 */ /* 0x000fc80000010808 */
[----:B------:R-:W-:-:S04]  /*13f0*/  FFMA.FTZ R0, R14, R0, R9 ;  /* 0x000000000e007223 */ /* 0x000fc80000010009 */
[----:B------:R-:W-:-:S04]  /*1400*/  FFMA.FTZ R13, RZ, R13, R0 ;  /* 0x0000000dff0d7223 */ /* 0x000fc80000010000 */
[----:B------:R-:W-:-:S05]  /*1410*/  FADD.FTZ R9, R8, R13 ;  /* 0x0000000d08097221 */ /* 0x000fca0000010000 */
[----:B------:R-:W-:-:S04]  /*1420*/  ISETP.NE.AND P3, PT, R9, 0x42b17218, PT ;  /* 0x42b172180900780c */ /* 0x000fc80003f65270 */
[----:B------:R-:W-:-:S05]  /*1430*/  FSEL R0, R9, 88.72283172607421875, P3 ;  /* 0x42b1721709007808 */ /* 0x000fca0001800000 */
[----:B------:R-:W-:-:S04]  /*1440*/  FMUL.FTZ R10, R0, 1.4426950216293334961 ;  /* 0x3fb8aa3b000a7820 */ /* 0x000fc80000410000 */
[----:B------:R-:W0:Y:S02]  /*1450*/  FRND.TRUNC R15, R10 ;  /* 0x0000000a000f7307 */ /* 0x000e24000020d000 */
[----:B0-----:R-:W-:Y:S01]  /*1460*/  FADD.FTZ R14, |R15|, -RZ ;  /* 0x800000ff0f0e7221 */ /* 0x001fe20000010200 */
[----:B------:R-:W-:-:S04]  /*1470*/  LOP3.LUT R12, R12, 0x80000000, R15, 0xb8, !PT ;  /* 0x800000000c0c7812 */ /* 0x000fc800078eb80f */
[----:B------:R-:W-:-:S04]  /*1480*/  FSETP.GT.AND P4, PT, R14, 126, PT ;  /* 0x42fc00000e00780b */ /* 0x000fc80003f84000 */
[----:B------:R-:W-:Y:S01]  /*1490*/  FSEL R15, R12, R15, P4 ;  /* 0x0000000f0c0f7208 */ /* 0x000fe20002000000 */
[----:B------:R-:W-:-:S04]  /*14a0*/  FADD R12, R6, 10000 ;  /* 0x461c4000060c7421 */ /* 0x000fc80000000000 */
[----:B------:R-:W-:Y:S01]  /*14b0*/  FFMA.FTZ R0, R15, -0.69314718246459960938, R0 ;  /* 0xbf3172180f007823 */ /* 0x000fe20000010000 */
[----:B------:R-:W-:-:S03]  /*14c0*/  ISETP.GE.AND P5, PT, R12, 0x7f800000, PT ;  /* 0x7f8000000c00780c */ /* 0x000fc60003fa6270 */
[C---:B------:R-:W-:Y:S01]  /*14d0*/  FFMA.FTZ R0, R15.reuse, 1.9046542121259335545e-09, R0 ;  /* 0x3102e3080f007823 */ /* 0x040fe20000010000 */
[----:B------:R-:W-:-:S03]  /*14e0*/  FADD R15, R15, 12583039 ;  /* 0x4b40007f0f0f7421 */ /* 0x000fc60000000000 */
[----:B------:R-:W-:Y:S01]  /*14f0*/  FMUL R0, R0, 1.4426950216293334961 ;  /* 0x3fb8aa3b00007820 */ /* 0x000fe20000400000 */
[----:B------:R-:W-:-:S05]  /*1500*/  IMAD.SHL.U32 R15, R15, 0x800000, RZ ;  /* 0x008000000f0f7824 */ /* 0x000fca00078e00ff */
[----:B------:R-:W0:Y:S02]  /*1510*/  MUFU.EX2 R0, R0 ;  /* 0x0000000000007308 */ /* 0x000e240000000800 */
[----:B0-----:R-:W-:-:S05]  /*1520*/  FMUL R15, R15, R0 ;  /* 0x000000000f0f7220 */ /* 0x001fca0000400000 */
[----:B------:R-:W-:-:S04]  /*1530*/  FSETP.NEU.AND P4, PT, R15, +INF , PT ;  /* 0x7f8000000f00780b */ /* 0x000fc80003f8d000 */
[----:B------:R-:W-:-:S09]  /*1540*/  ISETP.NE.OR P6, PT, R9, 0x42b17218, !P4 ;  /* 0x42b172180900780c */ /* 0x000fd200067c5670 */
[----:B------:R-:W-:-:S04]  /*1550*/  @P4 FADD.FTZ R10, R8, -R9 ;  /* 0x80000009080a4221 */ /* 0x000fc80000010000 */
[----:B------:R-:W-:Y:S01]  /*1560*/  @P4 FADD.FTZ R12, R13, R10 ;  /* 0x0000000a0d0c4221 */ /* 0x000fe20000010000 */
[----:B------:R-:W-:-:S03]  /*1570*/  MOV R10, 0x7f800000 ;  /* 0x7f800000000a7802 */ /* 0x000fc60000000f00 */
[----:B------:R-:W-:-:S04]  /*1580*/  @!P6 FADD R12, R12, 7.62939453125e-06 ;  /* 0x370000000c0ce421 */ /* 0x000fc80000000000 */
[----:B------:R-:W-:Y:S01]  /*1590*/  @P4 FFMA.FTZ R10, R15, R12, R15 ;  /* 0x0000000c0f0a4223 */ /* 0x000fe2000001000f */
[----:B------:R-:W-:Y:S06]  /*15a0*/  @!P5 BRA `(.L_x_11) ;  /* 0x000000000020d947 */ /* 0x000fec0003800000 */
[----:B------:R-:W-:-:S13]  /*15b0*/  FSETP.NAN.FTZ.AND P6, PT, |R7|, |R7|, PT ;  /* 0x400000070700720b */ /* 0x000fda0003fd8200 */
[----:B------:R-:W-:Y:S01]  /*15c0*/  @P6 FADD R10, R7, 10000 ;  /* 0x461c4000070a6421 */ /* 0x000fe20000000000 */
[----:B------:R-:W-:Y:S06]  /*15d0*/  @P6 BRA `(.L_x_11) ;  /* 0x0000000000146947 */ /* 0x000fec0003800000 */
[----:B------:R-:W-:Y:S02]  /*15e0*/  FSETP.NEU.AND P6, PT, R6, +INF , PT ;  /* 0x7f8000000600780b */ /* 0x000fe40003fcd000 */
[----:B------:R-:W-:-:S11]  /*15f0*/  P2R R0, PR, RZ, 0x1 ;  /* 0x00000001ff007803 */ /* 0x000fd60000000000 */
[----:B------:R-:W-:-:S04]  /*1600*/  @!P6 FSETP.GEU.AND P0, PT, R7, RZ, PT ;  /* 0x000000ff0700e20b */ /* 0x000fc80003f0e000 */
[----:B------:R-:W-:Y:S02]  /*1610*/  @!P6 SEL R10, RZ, 0x7f800000, !P0 ;  /* 0x7f800000ff0ae807 */ /* 0x000fe40004000000 */
[----:B------:R-:W-:-:S13]  /*1620*/  ISETP.NE.AND P0, PT, R0, RZ, PT ;  /* 0x000000ff0000720c */ /* 0x000fda0003f05270 */
.L_x_11:
[----:B------:R-:W-:Y:S05]  /*1630*/  BSYNC B0 ;  /* 0x0000000000007941 */ /* 0x000fea0003800000 */
.L_x_10:
[----:B------:R-:W-:Y:S01]  /*1640*/  PLOP3.LUT P6, PT, PT, PT, PT, 0x80, 0x0 ;  /* 0x000000000000781c */ /* 0x000fe20003fcf070 */
[----:B------:R-:W-:Y:S01]  /*1650*/  @P4 FADD.FTZ R8, R8, -R9 ;  /* 0x8000000908084221 */ /* 0x000fe20000010000 */
[----:B------:R-:W-:Y:S01]  /*1660*/  @P4 PLOP3.LUT P6, PT, P3, PT, PT, 0x80, 0x0 ;  /* 0x000000000000481c */ /* 0x000fe20001fcf070 */
[----:B------:R-:W-:Y:S01]  /*1670*/  BSSY B0, `(.L_x_12) ;  /* 0x000000f000007945 */ /* 0x000fe20003800000 */
[----:B------:R-:W-:Y:S01]  /*1680*/  FSETP.NEU.AND P3, PT, R7, RZ, PT ;  /* 0x000000ff0700720b */ /* 0x000fe20003f6d000 */
[----:B------:R-:W-:Y:S01]  /*1690*/  @P4 FADD.FTZ R8, R13, R8 ;  /* 0x000000080d084221 */ /* 0x000fe20000010000 */
[----:B------:R-:W-:Y:S02]  /*16a0*/  IMAD.MOV.U32 R0, RZ, RZ, 0x7f800000 ;  /* 0x7f800000ff007424 */ /* 0x000fe400078e00ff */
[----:B------:R-:W-:-:S07]  /*16b0*/  FSEL R10, R10, 1, P3 ;  /* 0x3f8000000a0a7808 */ /* 0x000fce0001800000 */
[----:B------:R-:W-:Y:S01]  /*16c0*/  @!P6 FADD R8, R8, 7.62939453125e-06 ;  /* 0x370000000808e421 */ /* 0x000fe20000000000 */
[----:B------:R-:W-:-:S03]  /*16d0*/  FSETP.GT.AND P6, PT, |R10|, 8.50705917302346158658e+37, PT ;  /* 0x7e8000000a00780b */ /* 0x000fc60003fc4200 */
[----:B------:R-:W-:Y:S01]  /*16e0*/  @P4 FFMA.FTZ R0, R15, R8, R15 ;  /* 0x000000080f004223 */ /* 0x000fe2000001000f */
[----:B------:R-:W-:Y:S09]  /*16f0*/  @!P5 BRA `(.L_x_13) ;  /* 0x000000000018d947 */ /* 0x000ff20003800000 */
[----:B------:R-:W-:-:S13]  /*1700*/  FSETP.NAN.FTZ.AND P4, PT, |R7|, |R7|, PT ;  /* 0x400000070700720b */ /* 0x000fda0003f98200 */
[----:B------:R-:W-:Y:S01]  /*1710*/  @P4 FADD R0, R7, 10000 ;  /* 0x461c400007004421 */ /* 0x000fe20000000000 */
[----:B------:R-:W-:Y:S06]  /*1720*/  @P4 BRA `(.L_x_13) ;  /* 0x00000000000c4947 */ /* 0x000fec0003800000 */
[----:B------:R-:W-:-:S13]  /*1730*/  FSETP.NEU.AND P4, PT, R6, +INF , PT ;  /* 0x7f8000000600780b */ /* 0x000fda0003f8d000 */
[----:B------:R-:W-:-:S04]  /*1740*/  @!P4 FSETP.GEU.AND P5, PT, R7, RZ, PT ;  /* 0x000000ff0700c20b */ /* 0x000fc80003fae000 */
[----:B------:R-:W-:-:S09]  /*1750*/  @!P4 SEL R0, RZ, 0x7f800000, !P5 ;  /* 0x7f800000ff00c807 */ /* 0x000fd20006800000 */
.L_x_13:
[----:B------:R-:W-:Y:S05]  /*1760*/  BSYNC B0 ;  /* 0x0000000000007941 */ /* 0x000fea0003800000 */
.L_x_12:
[C---:B------:R-:W-:Y:S01]  /*1770*/  FSETP.GEU.AND P4, PT, |R10|.reuse, 1.175494350822287508e-38, PT ;  /* 0x008000000a00780b */ /* 0x040fe20003f8e200 */
[----:B------:R-:W-:Y:S01]  /*1780*/  @P6 FMUL R10, R10, 0.25 ;  /* 0x3e8000000a0a6820 */ /* 0x000fe20000400000 */
[----:B------:R-:W-:Y:S01]  /*1790*/  LOP3.LUT R7, R3, 0x1, RZ, 0xc0, !PT ;  /* 0x0000000103077812 */ /* 0x000fe200078ec0ff */
[----:B------:R-:W-:Y:S01]  /*17a0*/  FMUL.FTZ R12, R4, R4 ;  /* 0x00000004040c7220 */ /* 0x000fe20000410000 */
[----:B------:R-:W-:Y:S01]  /*17b0*/  FSEL R6, R0, 1, P3 ;  /* 0x3f80000000067808 */ /* 0x000fe20001800000 */
[----:B------:R-:W-:Y:S01]  /*17c0*/  IMAD.MOV.U32 R0, RZ, RZ, -0x46b2bead ;  /* 0xb94d4153ff007424 */ /* 0x000fe200078e00ff */
[----:B------:R-:W-:Y:S01]  /*17d0*/  ISETP.NE.U32.AND P6, PT, R7, 0x1, PT ;  /* 0x000000010700780c */ /* 0x000fe20003fc5070 */
[----:B------:R-:W-:Y:S01]  /*17e0*/  HFMA2.MMA R7, -RZ, RZ, 1.0078125, -8.98838043212890625e-05 ;  /* 0x3c0885e4ff077435 */ /* 0x000fe200000001ff */
[C---:B------:R-:W-:Y:S01]  /*17f0*/  FSETP.GT.AND P5, PT, |R6|.reuse, 8.50705917302346158658e+37, PT ;  /* 0x7e8000000600780b */ /* 0x040fe20003fa4200 */
[----:B------:R-:W-:Y:S01]  /*1800*/  BSSY B0, `(.L_x_14) ;  /* 0x0000031000007945 */ /* 0x000fe20003800000 */
[----:B------:R-:W-:-:S02]  /*1810*/  FSETP.GEU.AND P3, PT, |R6|, 1.175494350822287508e-38, PT ;  /* 0x008000000600780b */ /* 0x000fc40003f6e200 */
[----:B-----5:R-:W-:Y:S01]  /*1820*/  SEL R5, R5, RZ, P2 ;  /* 0x000000ff05057207 */ /* 0x020fe20001000000 */
[----:B------:R-:W-:Y:S01]  /*1830*/  @!P4 FMUL R10, R10, 16777216 ;  /* 0x4b8000000a0ac820 */ /* 0x000fe20000400000 */
[----:B------:R-:W-:Y:S02]  /*1840*/  LOP3.LUT P4, RZ, R3, 0x2, RZ, 0xc0, !PT ;  /* 0x0000000203ff7812 */ /* 0x000fe4000788c0ff */
[----:B------:R-:W-:-:S03]  /*1850*/  FSEL R3, R4, 1, P6 ;  /* 0x3f80000004037808 */ /* 0x000fc60003000000 */
[----:B------:R-:W0:Y:S01]  /*1860*/  MUFU.RCP R10, R10 ;  /* 0x0000000a000a7308 */ /* 0x000e220000001000 */
[----:B------:R-:W-:Y:S02]  /*1870*/  @!P6 IMAD.MOV.U32 R9, RZ, RZ, 0x37cbac00 ;  /* 0x37cbac00ff09e424 */ /* 0x000fe400078e00ff */
[----:B------:R-:W-:Y:S01]  /*1880*/  @P5 FMUL R6, R6, 0.25 ;  /* 0x3e80000006065820 */ /* 0x000fe20000400000 */
[----:B------:R-:W-:Y:S02]  /*1890*/  @!P6 IMAD.MOV.U32 R7, RZ, RZ, 0x3d2aaabb ;  /* 0x3d2aaabbff07e424 */ /* 0x000fe400078e00ff */
[----:B------:R-:W-:Y:S01]  /*18a0*/  @P5 FMUL R5, R5, 0.25 ;  /* 0x3e80000005055820 */ /* 0x000fe20000400000 */
[----:B------:R-:W-:Y:S01]  /*18b0*/  @!P6 FFMA.FTZ R0, R12, R9, -0.0013887860113754868507 ;  /* 0xbab607ed0c00e423 */ /* 0x000fe20000010009 */
[----:B------:R-:W-:Y:S02]  /*18c0*/  @!P3 FMUL R6, R6, 16777216 ;  /* 0x4b8000000606b820 */ /* 0x000fe40000400000 */
[----:B------:R-:W-:Y:S01]  /*18d0*/  @!P3 FMUL R5, R5, 16777216 ;  /* 0x4b8000000505b820 */ /* 0x000fe20000400000 */
[----:B------:R-:W-:Y:S01]  /*18e0*/  FFMA.FTZ R7, R12, R0, R7 ;  /* 0x000000000c077223 */ /* 0x000fe20000010007 */
[----:B------:R-:W-:Y:S01]  /*18f0*/  MOV R0, 0xbe2aaaa8 ;  /* 0xbe2aaaa800007802 */ /* 0x000fe20000000f00 */
[----:B------:R-:W-:-:S02]  /*1900*/  @!P6 IMAD.MOV.U32 R0, RZ, RZ, -0x41000001 ;  /* 0xbeffffffff00e424 */ /* 0x000fc400078e00ff */
[----:B0-----:R-:W-:Y:S02]  /*1910*/  FMUL R9, RZ, R10 ;  /* 0x0000000aff097220 */ /* 0x001fe40000400000 */
[C---:B------:R-:W-:Y:S01]  /*1920*/  FFMA.FTZ R0, R12.reuse, R7, R0 ;  /* 0x000000070c007223 */ /* 0x040fe20000010000 */
[----:B------:R-:W0:Y:S01]  /*1930*/  MUFU.RCP R10, R6 ;  /* 0x00000006000a7308 */ /* 0x000e220000001000 */
[----:B------:R-:W-:Y:S01]  /*1940*/  FFMA.FTZ R12, R12, R3, RZ ;  /* 0x000000030c0c7223 */ /* 0x000fe200000100ff */
[----:B------:R-:W-:-:S03]  /*1950*/  FADD.FTZ R8, |R9|, -RZ ;  /* 0x800000ff09087221 */ /* 0x000fc60000010200 */
[----:B------:R-:W-:Y:S01]  /*1960*/  FFMA.FTZ R3, R12, R0, R3 ;  /* 0x000000000c037223 */ /* 0x000fe20000010003 */
[----:B------:R-:W-:Y:S01]  /*1970*/  IMAD.MOV.U32 R0, RZ, RZ, RZ ;  /* 0x000000ffff007224 */ /* 0x000fe200078e00ff */
[C---:B------:R-:W-:Y:S02]  /*1980*/  FSETP.NEU.AND P2, PT, R8.reuse, +INF , PT ;  /* 0x7f8000000800780b */ /* 0x040fe40003f4d000 */
[----:B------:R-:W-:Y:S02]  /*1990*/  @P4 FFMA.FTZ R3, R3, -1, RZ ;  /* 0xbf80000003034823 */ /* 0x000fe400000100ff */
[----:B------:R-:W-:Y:S01]  /*19a0*/  FSETP.LTU.OR P2, PT, R8, 105615, !P2 ;  /* 0x47ce47800800780b */ /* 0x000fe20005749400 */
[----:B0-----:R-:W-:-:S12]  /*19b0*/  FMUL R10, R10, R5 ;  /* 0x000000050a0a7220 */ /* 0x001fd80000400000 */
[----:B------:R-:W-:Y:S05]  /*19c0*/  @P2 BRA `(.L_x_15) ;  /* 0x0000000000502947 */ /* 0x000fea0003800000 */
[----:B------:R-:W-:Y:S02]  /*19d0*/  SHF.L.U32 R5, R9, 0x8, RZ ;  /* 0x0000000809057819 */ /* 0x000fe400000006ff */
[----:B------:R-:W-:Y:S01]  /*19e0*/  CS2R R12, SRZ ;  /* 0x00000000000c7805 */ /* 0x000fe2000001ff00 */
[----:B------:R-:W-:Y:S01]  /*19f0*/  IMAD.MOV.U32 R4, RZ, RZ, R1 ;  /* 0x000000ffff047224 */ /* 0x000fe200078e0001 */
[----:B------:R-:W-:Y:S01]  /*1a00*/  ULDC.64 UR6, c[0x4][0x8] ;  /* 0x0100020000067ab9 */ /* 0x000fe20000000a00 */
[----:B------:R-:W-:-:S07]  /*1a10*/  LOP3.LUT R5, R5, 0x80000000, RZ, 0xfc, !PT ;  /* 0x8000000005057812 */ /* 0x000fce00078efcff */
.L_x_16:
[----:B------:R-:W-:-:S04]  /*1a20*/  IADD3 R8, P2, R12, UR6, RZ ;  /* 0x000000060c087c10 */ /* 0x000fc8000ff5e0ff */
[----:B------:R-:W-:-:S06]  /*1a30*/  IADD3.X R9, R13, UR7, RZ, P2, !PT ;  /* 0x000000070d097c10 */ /* 0x000fcc00097fe4ff */
[----:B------:R-:W2:Y:S01]  /*1a40*/  LDG.E.CONSTANT R9, desc[UR4][R8.64] ;  /* 0x0000000408097981 */ /* 0x000ea2000c1e9900 */
[----:B------:R-:W-:Y:S01]  /*1a50*/  IADD3 R12, P3, R12, 0x4, RZ ;  /* 0x000000040c0c7810 */ /* 0x000fe20007f7e0ff */
[----:B------:R-:W-:Y:S01]  /*1a60*/  HFMA2.MMA R7, -RZ, RZ, 0, 0 ;  /* 0x00000000ff077435 */ /* 0x000fe200000001ff */
[----:B------:R-:W-:Y:S02]  /*1a70*/  IMAD.MOV.U32 R6, RZ, RZ, R0 ;  /* 0x000000ffff067224 */ /* 0x000fe400078e0000 */
        /* <DEDUP_REMOVED lines=8> */
[----:B------:R0:W-:Y:S02]  /*1b00*/  STL [R1+0x18], R0 ;  /* 0x0000180001007387 */ /* 0x0001e40000100800 */
.L_x_15:
[----:B------:R-:W-:Y:S05]  /*1b10*/  BSYNC B0 ;  /* 0x0000000000007941 */ /* 0x000fea0003800000 */
.L_x_14:
[C---:B0-----:R-:W-:Y:S01]  /*1b20*/  FMUL R0, R10.reuse, 0.63661974668502807617 ;  /* 0x3f22f9830a007820 */ /* 0x041fe20000400000 */
[----:B------:R-:W-:Y:S01]  /*1b30*/  FADD.FTZ R6, |R10|, -RZ ;  /* 0x800000ff0a067221 */ /* 0x000fe20000010200 */
[----:B------:R-:W-:Y:S04]  /*1b40*/  BSSY B0, `(.L_x_17) ;  /* 0x0000044000007945 */ /* 0x000fe80003800000 */
[----:B------:R-:W0:Y:S01]  /*1b50*/  F2I.FTZ.NTZ R0, R0 ;  /* 0x0000000000007305 */ /* 0x000e220000213100 */
[----:B------:R-:W-:Y:S02]  /*1b60*/  FSETP.GE.AND P2, PT, R6, 105615, PT ;  /* 0x47ce47800600780b */ /* 0x000fe40003f46000 */
        /* <DEDUP_REMOVED lines=10> */
[----:B------:R-:W-:Y:S01]  /*1c10*/  IMAD.SHL.U32 R5, R10, 0x100, RZ ;  /* 0x000001000a057824 */ /* 0x000fe200078e00ff */
[----:B------:R-:W-:Y:S01]  /*1c20*/  HFMA2.MMA R14, -RZ, RZ, 0, 0 ;  /* 0x00000000ff0e7435 */ /* 0x000fe200000001ff */
[----:B------:R-:W-:Y:S01]  /*1c30*/  MOV R0, RZ ;  /* 0x000000ff00007202 */ /* 0x000fe20000000f00 */
[----:B------:R-:W-:Y:S01]  /*1c40*/  IMAD.MOV.U32 R7, RZ, RZ, RZ ;  /* 0x000000ffff077224 */ /* 0x000fe200078e00ff */
[----:B------:R-:W-:Y:S01]  /*1c50*/  LOP3.LUT R4, R15, 0xe0, RZ, 0xc0, !PT ;  /* 0x000000e00f047812 */ /* 0x000fe200078ec0ff */
[----:B------:R-:W-:Y:S01]  /*1c60*/  ULDC.64 UR6, c[0x4][0x8] ;  /* 0x0100020000067ab9 */ /* 0x000fe20000000a00 */
[----:B------:R-:W-:-:S03]  /*1c70*/  LOP3.LUT R5, R5, 0x80000000, RZ, 0xfc, !PT ;  /* 0x8000000005057812 */ /* 0x000fc600078efcff */
[----:B------:R-:W-:Y:S02]  /*1c80*/  VIADD R6, R4, 0xffffff80 ;  /* 0xffffff8004067836 */ /* 0x000fe40000000000 */
[----:B------:R-:W-:-:S03]  /*1c90*/  IMAD.MOV.U32 R4, RZ, RZ, R1 ;  /* 0x000000ffff047224 */ /* 0x000fc600078e0001 */
[----:B------:R-:W-:-:S07]  /*1ca0*/  SHF.R.U32.HI R6, RZ, 0x5, R6 ;  /* 0x00000005ff067819 */ /* 0x000fce0000011606 */
.L_x_19:
[----:B------:R-:W-:-:S04]  /*1cb0*/  IADD3 R12, P2, R7, UR6, RZ ;  /* 0x00000006070c7c10 */ /* 0x000fc8000ff5e0ff */
[----:B------:R-:W-:-:S06]  /*1cc0*/  IADD3.X R13, R14, UR7, RZ, P2, !PT ;  /* 0x000000070e0d7c10 */ /* 0x000fcc00097fe4ff */
[----:B------:R-:W2:Y:S01]  /*1cd0*/  LDG.E.CONSTANT R13, desc[UR4][R12.64] ;  /* 0x000000040c0d7981 */ /* 0x000ea2000c1e9900 */
[----:B------:R-:W-:Y:S01]  /*1ce0*/  IADD3 R7, P3, R7, 0x4, RZ ;  /* 0x0000000407077810 */ /* 0x000fe20007f7e0ff */
[----:B------:R-:W-:Y:S01]  /*1cf0*/  IMAD.MOV.U32 R8, RZ, RZ, R0 ;  /* 0x000000ffff087224 */ /* 0x000fe200078e0000 */
        /* <DEDUP_REMOVED lines=22> */
[----:B------:R-:W-:Y:S02]  /*1e60*/  @P2 IMAD.IADD R5, R8, 0x1, R9 ;  /* 0x0000000108052824 */ /* 0x000fe400078e0209 */
[----:B------:R-:W-:-:S05]  /*1e70*/  @P2 IMAD.IADD R4, R7, 0x1, R6 ;  /* 0x0000000107042824 */ /* 0x000fca00078e0206 */
[C---:B------:R-:W-:Y:S02]  /*1e80*/  SHF.L.W.U32.HI R13, R5.reuse, 0x2, R4 ;  /* 0x00000002050d7819 */ /* 0x040fe40000010e04 */
[----:B------:R-:W-:Y:S02]  /*1e90*/  SHF.L.U32 R5, R5, 0x2, RZ ;  /* 0x0000000205057819 */ /* 0x000fe400000006ff */
        /* <DEDUP_REMOVED lines=14> */
.L_x_18:
[----:B------:R-:W-:Y:S05]  /*1f80*/  BSYNC B0 ;  /* 0x0000000000007941 */ /* 0x000fea0003800000 */
.L_x_17:
[----:B------:R-:W-:Y:S01]  /*1f90*/  LOP3.LUT R4, R0, 0x1, RZ, 0xc0, !PT ;  /* 0x0000000100047812 */ /* 0x000fe200078ec0ff */
[----:B------:R-:W-:Y:S01]  /*1fa0*/  FMUL.FTZ R13, R8, R8 ;  /* 0x00000008080d7220 */ /* 0x000fe20000410000 */
[----:B------:R-:W-:Y:S01]  /*1fb0*/  MOV R6, 0xb94d4153 ;  /* 0xb94d415300067802 */ /* 0x000fe20000000f00 */
[----:B------:R-:W-:Y:S01]  /*1fc0*/  IMAD.MOV.U32 R7, RZ, RZ, 0x3c0885e4 ;  /* 0x3c0885e4ff077424 */ /* 0x000fe200078e00ff */
[----:B------:R-:W-:Y:S01]  /*1fd0*/  ISETP.NE.U32.AND P2, PT, R4, 0x1, PT ;  /* 0x000000010400780c */ /* 0x000fe20003f45070 */
[----:B------:R-:W-:Y:S01]  /*1fe0*/  IMAD.MOV.U32 R9, RZ, RZ, -0x41d55558 ;  /* 0xbe2aaaa8ff097424 */ /* 0x000fe200078e00ff */
[----:B------:R-:W0:Y:S01]  /*1ff0*/  LDC.64 R4, c[0x0][0x218] ;  /* 0x00008600ff047b82 */ /* 0x000e220000000a00 */
[----:B------:R-:W-:-:S04]  /*2000*/  IADD3 R0, R0, 0x1, RZ ;  /* 0x0000000100007810 */ /* 0x000fc80007ffe0ff */
[----:B------:R-:W-:Y:S02]  /*2010*/  LOP3.LUT P3, RZ, R0, 0x2, RZ, 0xc0, !PT ;  /* 0x0000000200ff7812 */ /* 0x000fe4000786c0ff */
[----:B------:R-:W-:-:S04]  /*2020*/  FSEL R0, R8, 1, !P2 ;  /* 0x3f80000008007808 */ /* 0x000fc80005000000 */
[----:B------:R-:W-:Y:S01]  /*2030*/  @P2 IMAD.MOV.U32 R10, RZ, RZ, 0x37cbac00 ;  /* 0x37cbac00ff0a2424 */ /* 0x000fe200078e00ff */
[----:B------:R-:W-:Y:S01]  /*2040*/  @P2 MOV R9, 0xbeffffff ;  /* 0xbeffffff00092802 */ /* 0x000fe20000000f00 */
[----:B------:R-:W-:Y:S02]  /*2050*/  @P2 IMAD.MOV.U32 R7, RZ, RZ, 0x3d2aaabb ;  /* 0x3d2aaabbff072424 */ /* 0x000fe400078e00ff */
[----:B------:R-:W-:-:S04]  /*2060*/  @P2 FFMA.FTZ R6, R13, R10, -0.0013887860113754868507 ;  /* 0xbab607ed0d062423 */ /* 0x000fc8000001000a */
[----:B------:R-:W-:-:S04]  /*2070*/  FFMA.FTZ R6, R13, R6, R7 ;  /* 0x000000060d067223 */ /* 0x000fc80000010007 */
[C---:B------:R-:W-:Y:S01]  /*2080*/  FFMA.FTZ R9, R13.reuse, R6, R9 ;  /* 0x000000060d097223 */ /* 0x040fe20000010009 */
[----:B------:R-:W-:Y:S01]  /*2090*/  FFMA.FTZ R13, R13, R0, RZ ;  /* 0x000000000d0d7223 */ /* 0x000fe200000100ff */
[----:B0-----:R-:W-:-:S04]  /*20a0*/  IMAD.WIDE R4, R11, 0x4, R4 ;  /* 0x000000040b047825 */ /* 0x001fc800078e0204 */
[----:B------:R-:W-:-:S04]  /*20b0*/  FFMA.FTZ R0, R13, R9, R0 ;  /* 0x000000090d007223 */ /* 0x000fc80000010000 */
[----:B------:R-:W-:-:S05]  /*20c0*/  @P3 FFMA.FTZ R0, R0, -1, RZ ;  /* 0xbf80000000003823 */ /* 0x000fca00000100ff */
[----:B------:R-:W-:Y:S01]  /*20d0*/  FSEL R3, R3, R0, !P1 ;  /* 0x0000000003037208 */ /* 0x000fe20004800000 */
[----:B------:R-:W-:Y:S06]  /*20e0*/  @P0 EXIT ;  /* 0x000000000000094d */ /* 0x000fec0003800000 */
[----:B------:R-:W-:Y:S01]  /*20f0*/  STG.E.64 desc[UR4][R4.64], R2 ;  /* 0x0000000204007986 */ /* 0x000fe2000c101b04 */
[----:B------:R-:W-:Y:S05]  /*2100*/  EXIT ;  /* 0x000000000000794d */ /* 0x000fea0003800000 */
.L_x_20:
[----:B------:R-:W-:-:S00]  /*2110*/  BRA `(.L_x_20) ;  /* 0xfffffffc00fc7947 */ /* 0x000fc0000383ffff */
[----:B------:R-:W-:-:S00]  /*2120*/  NOP ;  /* 0x0000000000007918 */ /* 0x000fc00000000000 */
        /* <DEDUP_REMOVED lines=13> */
.L_x_21:


//--------------------- .nv.global.init           --------------------------
	.section	.nv.global.init,"aw",@progbits
	.align	4
.nv.global.init:
	.type		__cudart_i2opi_f,@object
	.size		__cudart_i2opi_f,(_$_str - __cudart_i2opi_f)
__cudart_i2opi_f:
        /*0000*/ 	.byte	0x41, 0x90, 0x43, 0x3c, 0x99, 0x95, 0x62, 0xdb, 0xc0, 0xdd, 0x34, 0xf5, 0xd1, 0x57, 0x27, 0xfc
        /*0010*/ 	.byte	0x29, 0x15, 0x44, 0x4e, 0x6e, 0x83, 0xf9, 0xa2
	.type		_$_str,@object
	.size		_$_str,(.L_0 - _$_str)
_$_str:
        /*0018*/ 	.byte	0x5f, 0x5f, 0x43, 0x55, 0x44, 0x41, 0x5f, 0x46, 0x54, 0x5a, 0x00
.L_0:


//--------------------- .nv.constant0.triton_poi_fused_stack_1 --------------------------
	.section	.nv.constant0.triton_poi_fused_stack_1,"a",@progbits
	.sectionflags	@""
	.align	4
.nv.constant0.triton_poi_fused_stack_1:
	.zero		548
